	.target	sm_90a

	.elftype	@"ET_EXEC"


//--------------------- .note.nv.tkinfo           --------------------------
	.section	.note.nv.tkinfo,"",@"SHT_NOTE"
	.sectionflags	@"SHF_NOTE_NV_TKINFO"
	.tkinfo
        /*0018*/ 	.word	0x00000002
        /*0030*/ 	.string	""
        /*0030*/ 	.string	"ptxas"
        /*0030*/ 	.string	"Cuda compilation tools, release 13.0, V13.0.88"
        /*0030*/ 	.string	"Build cuda_13.0.r13.0/compiler.36424714_0"
        /*0030*/ 	.string	"-arch sm_90a -m 64 "



//--------------------- .note.nv.cuinfo           --------------------------
	.section	.note.nv.cuinfo,"",@"SHT_NOTE"
	.sectionflags	@"SHF_NOTE_NV_CUINFO"
        /*0018*/ 	.short	0x0002
        /*001a*/ 	.short	0x005a
        /*001c*/ 	.short	0x0082
	.zero		2


//--------------------- .nv.info                  --------------------------
	.section	.nv.info,"",@"SHT_CUDA_INFO"
	.align	4


	//----- nvinfo : EIATTR_REGCOUNT
	.align		4
        /*0000*/ 	.byte	0x04, 0x2f
        /*0002*/ 	.short	(.L_12 - .L_11)
	.align		4
.L_11:
        /*0004*/ 	.word	index@(_ZN7cutlass13device_kernelINS_4gemm6kernel13GemmUniversalIN4cute5tupleIJiiiiEEENS1_10collective13CollectiveMmaINS1_37MainloopSm90TmaGmmaWarpSpecializedFP8ILi5ENS5_IJNS4_1CILi1EEESB_SB_EEENS1_35KernelTmaWarpSpecializedCooperativeEEENS5_IJNSA_ILi256EEENSA_ILi96EEENSA_ILi128EEEEEENS_12float_e4m3_tENS5_IJlSB_lEEESJ_SK_NS4_8TiledMMAINS4_8MMA_AtomIJNS4_4SM904GMMA30MMA_64x96x32_F32E4M3E4M3_SS_TNILNSO_7ScaleInE1ELSQ_1EEEEEENS4_6LayoutINS5_IJNSA_ILi2EEESB_SB_EEENS5_IJSB_NSA_ILi0EEESW_EEEEENS5_IJNS4_10UnderscoreESZ_SZ_EEEEENS4_13SM90_TMA_LOADENS4_14ComposedLayoutINS4_7SwizzleILi3ELi4ELi3EEENS4_18smem_ptr_flag_bitsILi8EEENST_INS5_IJNSA_ILi8EEESH_EEENS5_IJSH_SB_EEEEEEEvNS4_8identityES12_S1C_vS1D_EENS_8epilogue10collective6detail29Sm90TmaWarpSpecializedAdapterINS1G_15DefaultEpilogueISJ_SK_SK_NS1F_6thread17LinearCombinationISJ_Li1EffLNS1K_9ScaleType4KindE0ELNS_15FloatRoundStyleE2ESJ_EENS1_15EpilogueDefaultEEEEEvvEEEEvNT_6ParamsE)
        /*0008*/ 	.word	0x000000a8


	//----- nvinfo : EIATTR_FRAME_SIZE
	.align		4
.L_12:
        /*000c*/ 	.byte	0x04, 0x11
        /*000e*/ 	.short	(.L_14 - .L_13)
	.align		4
.L_13:
        /*0010*/ 	.word	index@(_ZN7cutlass13device_kernelINS_4gemm6kernel13GemmUniversalIN4cute5tupleIJiiiiEEENS1_10collective13CollectiveMmaINS1_37MainloopSm90TmaGmmaWarpSpecializedFP8ILi5ENS5_IJNS4_1CILi1EEESB_SB_EEENS1_35KernelTmaWarpSpecializedCooperativeEEENS5_IJNSA_ILi256EEENSA_ILi96EEENSA_ILi128EEEEEENS_12float_e4m3_tENS5_IJlSB_lEEESJ_SK_NS4_8TiledMMAINS4_8MMA_AtomIJNS4_4SM904GMMA30MMA_64x96x32_F32E4M3E4M3_SS_TNILNSO_7ScaleInE1ELSQ_1EEEEEENS4_6LayoutINS5_IJNSA_ILi2EEESB_SB_EEENS5_IJSB_NSA_ILi0EEESW_EEEEENS5_IJNS4_10UnderscoreESZ_SZ_EEEEENS4_13SM90_TMA_LOADENS4_14ComposedLayoutINS4_7SwizzleILi3ELi4ELi3EEENS4_18smem_ptr_flag_bitsILi8EEENST_INS5_IJNSA_ILi8EEESH_EEENS5_IJSH_SB_EEEEEEEvNS4_8identityES12_S1C_vS1D_EENS_8epilogue10collective6detail29Sm90TmaWarpSpecializedAdapterINS1G_15DefaultEpilogueISJ_SK_SK_NS1F_6thread17LinearCombinationISJ_Li1EffLNS1K_9ScaleType4KindE0ELNS_15FloatRoundStyleE2ESJ_EENS1_15EpilogueDefaultEEEEEvvEEEEvNT_6ParamsE)
        /*0014*/ 	.word	0x00000000


	//----- nvinfo : EIATTR_MIN_STACK_SIZE
	.align		4
.L_14:
        /*0018*/ 	.byte	0x04, 0x12
        /*001a*/ 	.short	(.L_16 - .L_15)
	.align		4
.L_15:
        /*001c*/ 	.word	index@(_ZN7cutlass13device_kernelINS_4gemm6kernel13GemmUniversalIN4cute5tupleIJiiiiEEENS1_10collective13CollectiveMmaINS1_37MainloopSm90TmaGmmaWarpSpecializedFP8ILi5ENS5_IJNS4_1CILi1EEESB_SB_EEENS1_35KernelTmaWarpSpecializedCooperativeEEENS5_IJNSA_ILi256EEENSA_ILi96EEENSA_ILi128EEEEEENS_12float_e4m3_tENS5_IJlSB_lEEESJ_SK_NS4_8TiledMMAINS4_8MMA_AtomIJNS4_4SM904GMMA30MMA_64x96x32_F32E4M3E4M3_SS_TNILNSO_7ScaleInE1ELSQ_1EEEEEENS4_6LayoutINS5_IJNSA_ILi2EEESB_SB_EEENS5_IJSB_NSA_ILi0EEESW_EEEEENS5_IJNS4_10UnderscoreESZ_SZ_EEEEENS4_13SM90_TMA_LOADENS4_14ComposedLayoutINS4_7SwizzleILi3ELi4ELi3EEENS4_18smem_ptr_flag_bitsILi8EEENST_INS5_IJNSA_ILi8EEESH_EEENS5_IJSH_SB_EEEEEEEvNS4_8identityES12_S1C_vS1D_EENS_8epilogue10collective6detail29Sm90TmaWarpSpecializedAdapterINS1G_15DefaultEpilogueISJ_SK_SK_NS1F_6thread17LinearCombinationISJ_Li1EffLNS1K_9ScaleType4KindE0ELNS_15FloatRoundStyleE2ESJ_EENS1_15EpilogueDefaultEEEEEvvEEEEvNT_6ParamsE)
        /*0020*/ 	.word	0x00000000
.L_16:


//--------------------- .nv.compat                --------------------------
	.section	.nv.compat,"",@"SHT_CUDA_COMPAT_INFO"
	.align	4
        /*0000*/ 	.byte	0x02, 0x09, 0x01, 0x00, 0x02, 0x02, 0x04, 0x00, 0x02, 0x05, 0x05, 0x00, 0x03, 0x07, 0x01, 0x01
        /*0010*/ 	.byte	0x02, 0x03, 0x01, 0x00, 0x02, 0x06, 0x01, 0x00, 0x04, 0x0b, 0x08, 0x00, 0x00, 0x00, 0x00, 0x00
        /*0020*/ 	.byte	0x00, 0x00, 0x00, 0x00


//--------------------- .nv.info._ZN7cutlass13device_kernelINS_4gemm6kernel13GemmUniversalIN4cute5tupleIJiiiiEEENS1_10collective13CollectiveMmaINS1_37MainloopSm90TmaGmmaWarpSpecializedFP8ILi5ENS5_IJNS4_1CILi1EEESB_SB_EEENS1_35KernelTmaWarpSpecializedCooperativeEEENS5_IJNSA_ILi256EEENSA_ILi96EEENSA_ILi128EEEEEENS_12float_e4m3_tENS5_IJlSB_lEEESJ_SK_NS4_8TiledMMAINS4_8MMA_AtomIJNS4_4SM904GMMA30MMA_64x96x32_F32E4M3E4M3_SS_TNILNSO_7ScaleInE1ELSQ_1EEEEEENS4_6LayoutINS5_IJNSA_ILi2EEESB_SB_EEENS5_IJSB_NSA_ILi0EEESW_EEEEENS5_IJNS4_10UnderscoreESZ_SZ_EEEEENS4_13SM90_TMA_LOADENS4_14ComposedLayoutINS4_7SwizzleILi3ELi4ELi3EEENS4_18smem_ptr_flag_bitsILi8EEENST_INS5_IJNSA_ILi8EEESH_EEENS5_IJSH_SB_EEEEEEEvNS4_8identityES12_S1C_vS1D_EENS_8epilogue10collective6detail29Sm90TmaWarpSpecializedAdapterINS1G_15DefaultEpilogueISJ_SK_SK_NS1F_6thread17LinearCombinationISJ_Li1EffLNS1K_9ScaleType4KindE0ELNS_15FloatRoundStyleE2ESJ_EENS1_15EpilogueDefaultEEEEEvvEEEEvNT_6ParamsE --------------------------
	.section	.nv.info._ZN7cutlass13device_kernelINS_4gemm6kernel13GemmUniversalIN4cute5tupleIJiiiiEEENS1_10collective13CollectiveMmaINS1_37MainloopSm90TmaGmmaWarpSpecializedFP8ILi5ENS5_IJNS4_1CILi1EEESB_SB_EEENS1_35KernelTmaWarpSpecializedCooperativeEEENS5_IJNSA_ILi256EEENSA_ILi96EEENSA_ILi128EEEEEENS_12float_e4m3_tENS5_IJlSB_lEEESJ_SK_NS4_8TiledMMAINS4_8MMA_AtomIJNS4_4SM904GMMA30MMA_64x96x32_F32E4M3E4M3_SS_TNILNSO_7ScaleInE1ELSQ_1EEEEEENS4_6LayoutINS5_IJNSA_ILi2EEESB_SB_EEENS5_IJSB_NSA_ILi0EEESW_EEEEENS5_IJNS4_10UnderscoreESZ_SZ_EEEEENS4_13SM90_TMA_LOADENS4_14ComposedLayoutINS4_7SwizzleILi3ELi4ELi3EEENS4_18smem_ptr_flag_bitsILi8EEENST_INS5_IJNSA_ILi8EEESH_EEENS5_IJSH_SB_EEEEEEEvNS4_8identityES12_S1C_vS1D_EENS_8epilogue10collective6detail29Sm90TmaWarpSpecializedAdapterINS1G_15DefaultEpilogueISJ_SK_SK_NS1F_6thread17LinearCombinationISJ_Li1EffLNS1K_9ScaleType4KindE0ELNS_15FloatRoundStyleE2ESJ_EENS1_15EpilogueDefaultEEEEEvvEEEEvNT_6ParamsE,"",@"SHT_CUDA_INFO"
	.sectionflags	@""
	.align	4


	//----- nvinfo : EIATTR_CUDA_API_VERSION
	.align		4
        /*0000*/ 	.byte	0x04, 0x37
        /*0002*/ 	.short	(.L_18 - .L_17)
.L_17:
        /*0004*/ 	.word	0x00000082


	//----- nvinfo : EIATTR_KPARAM_INFO
	.align		4
.L_18:
        /*0008*/ 	.byte	0x04, 0x17
        /*000a*/ 	.short	(.L_20 - .L_19)
.L_19:
        /*000c*/ 	.word	0x00000000
        /*0010*/ 	.short	0x0000
        /*0012*/ 	.short	0x0070
        /*0014*/ 	.byte	0x00, 0xf0, 0x01, 0x10


	//----- nvinfo : EIATTR_SPARSE_MMA_MASK
	.align		4
.L_20:
        /*0018*/ 	.byte	0x03, 0x50
        /*001a*/ 	.short	0x0000


	//----- nvinfo : EIATTR_MAXREG_COUNT
	.align		4
        /*001c*/ 	.byte	0x03, 0x1b
        /*001e*/ 	.short	0x00a8


	//----- nvinfo : EIATTR_NUM_BARRIERS
	.align		4
        /*0020*/ 	.byte	0x02, 0x4c
        /*0022*/ 	.byte	0x01
	.zero		1


	//----- nvinfo : EIATTR_MERCURY_ISA_VERSION
	.align		4
        /*0024*/ 	.byte	0x03, 0x5f
        /*0026*/ 	.short	0x0101


	//----- nvinfo : EIATTR_INT_WARP_WIDE_INSTR_OFFSETS
	.align		4
        /*0028*/ 	.byte	0x04, 0x31
        /*002a*/ 	.short	(.L_22 - .L_21)


	//   ....[0]....
.L_21:
        /*002c*/ 	.word	0x000003f0


	//   ....[1]....
        /*0030*/ 	.word	0x00000400


	//   ....[2]....
        /*0034*/ 	.word	0x000004f0


	//----- nvinfo : EIATTR_COOP_GROUP_MASK_REGIDS
	.align		4
.L_22:
        /*0038*/ 	.byte	0x04, 0x29
        /*003a*/ 	.short	(.L_24 - .L_23)


	//   ....[0]....
.L_23:
        /*003c*/ 	.word	0xffffffff


	//   ....[1]....
        /*0040*/ 	.word	0xffffffff


	//   ....[2]....
        /*0044*/ 	.word	0xffffffff


	//   ....[3]....
        /*0048*/ 	.word	0xffffffff


	//   ....[4]....
        /*004c*/ 	.word	0xffffffff


	//----- nvinfo : EIATTR_COOP_GROUP_INSTR_OFFSETS
	.align		4
.L_24:
        /*0050*/ 	.byte	0x04, 0x28
        /*0052*/ 	.short	(.L_26 - .L_25)


	//   ....[0]....
.L_25:
        /*0054*/ 	.word	0x00000060


	//   ....[1]....
        /*0058*/ 	.word	0x00000070


	//   ....[2]....
        /*005c*/ 	.word	0x00000130


	//   ....[3]....
        /*0060*/ 	.word	0x000002e0


	//   ....[4]....
        /*0064*/ 	.word	0x00000fe0


	//----- nvinfo : EIATTR_REG_RECONFIG
	.align		4
.L_26:
        /*0068*/ 	.byte	0x01, 0x54
	.zero		2


	//----- nvinfo : EIATTR_MBARRIER_INSTR_OFFSETS
	.align		4
        /*006c*/ 	.byte	0x04, 0x39
        /*006e*/ 	.short	(.L_28 - .L_27)


	//   ....[0]....
.L_27:
        /*0070*/ 	.word	0x00000230
        /*0074*/ 	.word	0x000000ff
        /*0078*/ 	.word	0x00000000
        /*007c*/ 	.short	0x0100
        /*007e*/ 	.byte	0x08
	.zero		1


	//   ....[1]....
        /*0080*/ 	.word	0x00000240
        /*0084*/ 	.word	0x000000ff
        /*0088*/ 	.word	0x00000028
        /*008c*/ 	.short	0x0100
        /*008e*/ 	.byte	0x08
	.zero		1


	//   ....[2]....
        /*0090*/ 	.word	0x00000250
        /*0094*/ 	.word	0x000000ff
        /*0098*/ 	.word	0x00000008
        /*009c*/ 	.short	0x0100
        /*009e*/ 	.byte	0x08
	.zero		1


	//   ....[3]....
        /*00a0*/ 	.word	0x00000260
        /*00a4*/ 	.word	0x000000ff
        /*00a8*/ 	.word	0x00000030
        /*00ac*/ 	.short	0x0100
        /*00ae*/ 	.byte	0x08
	.zero		1


	//   ....[4]....
        /*00b0*/ 	.word	0x00000270
        /*00b4*/ 	.word	0x000000ff
        /*00b8*/ 	.word	0x00000010
        /*00bc*/ 	.short	0x0100
        /*00be*/ 	.byte	0x08
	.zero		1


	//   ....[5]....
        /*00c0*/ 	.word	0x00000280
        /*00c4*/ 	.word	0x000000ff
        /*00c8*/ 	.word	0x00000038
        /*00cc*/ 	.short	0x0100
        /*00ce*/ 	.byte	0x08
	.zero		1


	//   ....[6]....
        /*00d0*/ 	.word	0x00000290
        /*00d4*/ 	.word	0x000000ff
        /*00d8*/ 	.word	0x00000018
        /*00dc*/ 	.short	0x0100
        /*00de*/ 	.byte	0x08
	.zero		1


	//   ....[7]....
        /*00e0*/ 	.word	0x000002a0
        /*00e4*/ 	.word	0x000000ff
        /*00e8*/ 	.word	0x00000040
        /*00ec*/ 	.short	0x0100
        /*00ee*/ 	.byte	0x08
	.zero		1


	//   ....[8]....
        /*00f0*/ 	.word	0x000002b0
        /*00f4*/ 	.word	0x000000ff
        /*00f8*/ 	.word	0x00000020
        /*00fc*/ 	.short	0x0100
        /*00fe*/ 	.byte	0x08
	.zero		1


	//   ....[9]....
        /*0100*/ 	.word	0x000002c0
        /*0104*/ 	.word	0x000000ff
        /*0108*/ 	.word	0x00000048
        /*010c*/ 	.short	0x0100
        /*010e*/ 	.byte	0x08
	.zero		1


	//   ....[10]....
        /*0110*/ 	.word	0x00000540
        /*0114*/ 	.word	0x000000ff
        /*0118*/ 	.word	0x00000060
        /*011c*/ 	.short	0x0100
        /*011e*/ 	.byte	0x06
	.zero		1


	//   ....[11]....
        /*0120*/ 	.word	0x000005a0
        /*0124*/ 	.word	0x000000ff
        /*0128*/ 	.word	0x00000068
        /*012c*/ 	.short	0x0100
        /*012e*/ 	.byte	0x06
	.zero		1


	//   ....[12]....
        /*0130*/ 	.word	0x00001700
        /*0134*/ 	.word	0x000000ff
        /*0138*/ 	.word	0x00000000
        /*013c*/ 	.short	0x010a
        /*013e*/ 	.byte	0x06
	.zero		1


	//   ....[13]....
        /*0140*/ 	.word	0x00001740
        /*0144*/ 	.word	0x000000ff
        /*0148*/ 	.word	0x00000000
        /*014c*/ 	.short	0x010a
        /*014e*/ 	.byte	0x06
	.zero		1


	//   ....[14]....
        /*0150*/ 	.word	0x000024e0
        /*0154*/ 	.word	0x000000ff
        /*0158*/ 	.word	0x00000000
        /*015c*/ 	.short	0x010a
        /*015e*/ 	.byte	0x0f
	.zero		1


	//   ....[15]....
        /*0160*/ 	.word	0x00002520
        /*0164*/ 	.word	0x000000ff
        /*0168*/ 	.word	0x00000000
        /*016c*/ 	.short	0x010a
        /*016e*/ 	.byte	0x0f
	.zero		1


	//   ....[16]....
        /*0170*/ 	.word	0x00002ed0
        /*0174*/ 	.word	0x000000ff
        /*0178*/ 	.word	0x00000000
        /*017c*/ 	.short	0x0101
        /*017e*/ 	.byte	0x08
	.zero		1


	//   ....[17]....
        /*0180*/ 	.word	0x00003720
        /*0184*/ 	.word	0x000000ff
        /*0188*/ 	.word	0x00000000
        /*018c*/ 	.short	0x0101
        /*018e*/ 	.byte	0x08
	.zero		1


	//   ....[18]....
        /*0190*/ 	.word	0x0000b430
        /*0194*/ 	.word	0x00000013
        /*0198*/ 	.word	0x00000028
        /*019c*/ 	.short	0x010a
        /*019e*/ 	.byte	0x3f
	.zero		1


	//   ....[19]....
        /*01a0*/ 	.word	0x0000b7d0
        /*01a4*/ 	.word	0x00000008
        /*01a8*/ 	.word	0x00000068
        /*01ac*/ 	.short	0x0101
        /*01ae*/ 	.byte	0x3f
	.zero		1


	//   ....[20]....
        /*01b0*/ 	.word	0x0000bee0
        /*01b4*/ 	.word	0x00000006
        /*01b8*/ 	.word	0x00000000
        /*01bc*/ 	.short	0x010a
        /*01be*/ 	.byte	0x3f
	.zero		1


	//   ....[21]....
        /*01c0*/ 	.word	0x0000bf60
        /*01c4*/ 	.word	0x00000007
        /*01c8*/ 	.word	0x00000000
        /*01cc*/ 	.short	0x010a
        /*01ce*/ 	.byte	0x3f
	.zero		1


	//   ....[22]....
        /*01d0*/ 	.word	0x0000bff0
        /*01d4*/ 	.word	0x0000000a
        /*01d8*/ 	.word	0x00000000
        /*01dc*/ 	.short	0x010a
        /*01de*/ 	.byte	0x3f
	.zero		1


	//   ....[23]....
        /*01e0*/ 	.word	0x0000c080
        /*01e4*/ 	.word	0x0000000b
        /*01e8*/ 	.word	0x00000000
        /*01ec*/ 	.short	0x010a
        /*01ee*/ 	.byte	0x3f
	.zero		1


	//   ....[24]....
        /*01f0*/ 	.word	0x0000c110
        /*01f4*/ 	.word	0x00000003
        /*01f8*/ 	.word	0x00000000
        /*01fc*/ 	.short	0x010a
        /*01fe*/ 	.byte	0x3f
	.zero		1


	//   ....[25]....
        /*0200*/ 	.word	0x0000c180
        /*0204*/ 	.word	0x00000009
        /*0208*/ 	.word	0x00000000
        /*020c*/ 	.short	0x010a
        /*020e*/ 	.byte	0x3f
	.zero		1


	//   ....[26]....
        /*0210*/ 	.word	0x0000c1e0
        /*0214*/ 	.word	0x0000000a
        /*0218*/ 	.word	0x00000000
        /*021c*/ 	.short	0x010a
        /*021e*/ 	.byte	0x3f
	.zero		1


	//   ....[27]....
        /*0220*/ 	.word	0x0000c2b0
        /*0224*/ 	.word	0x00000013
        /*0228*/ 	.word	0x00000028
        /*022c*/ 	.short	0x010a
        /*022e*/ 	.byte	0x3f
	.zero		1


	//   ....[28]....
        /*0230*/ 	.word	0x0000c390
        /*0234*/ 	.word	0x00000006
        /*0238*/ 	.word	0x00000000
        /*023c*/ 	.short	0x010a
        /*023e*/ 	.byte	0x3f
	.zero		1


	//   ....[29]....
        /*0240*/ 	.word	0x0000c3e0
        /*0244*/ 	.word	0x00000007
        /*0248*/ 	.word	0x00000000
        /*024c*/ 	.short	0x010a
        /*024e*/ 	.byte	0x3f
	.zero		1


	//   ....[30]....
        /*0250*/ 	.word	0x0000c430
        /*0254*/ 	.word	0x0000000a
        /*0258*/ 	.word	0x00000000
        /*025c*/ 	.short	0x010a
        /*025e*/ 	.byte	0x3f
	.zero		1


	//   ....[31]....
        /*0260*/ 	.word	0x0000c480
        /*0264*/ 	.word	0x0000000b
        /*0268*/ 	.word	0x00000000
        /*026c*/ 	.short	0x010a
        /*026e*/ 	.byte	0x3f
	.zero		1


	//----- nvinfo : EIATTR_NUM_MBARRIERS
	.align		4
.L_28:
        /*0270*/ 	.byte	0x03, 0x38
        /*0272*/ 	.short	0x000c


	//----- nvinfo : EIATTR_EXIT_INSTR_OFFSETS
	.align		4
        /*0274*/ 	.byte	0x04, 0x1c
        /*0276*/ 	.short	(.L_30 - .L_29)


	//   ....[0]....
.L_29:
        /*0278*/ 	.word	0x000005f0


	//   ....[1]....
        /*027c*/ 	.word	0x00000eb0


	//   ....[2]....
        /*0280*/ 	.word	0x0000aaa0


	//   ....[3]....
        /*0284*/ 	.word	0x0000b0d0


	//   ....[4]....
        /*0288*/ 	.word	0x0000c160


	//----- nvinfo : EIATTR_MAX_THREADS
	.align		4
.L_30:
        /*028c*/ 	.byte	0x04, 0x05
        /*028e*/ 	.short	(.L_32 - .L_31)
.L_31:
        /*0290*/ 	.word	0x00000180
        /*0294*/ 	.word	0x00000001
        /*0298*/ 	.word	0x00000001


	//----- nvinfo : EIATTR_CRS_STACK_SIZE
	.align		4
.L_32:
        /*029c*/ 	.byte	0x04, 0x1e
        /*029e*/ 	.short	(.L_34 - .L_33)
.L_33:
        /*02a0*/ 	.word	0x00000000


	//----- nvinfo : EIATTR_CBANK_PARAM_SIZE
	.align		4
.L_34:
        /*02a4*/ 	.byte	0x03, 0x19
        /*02a6*/ 	.short	0x0470


	//----- nvinfo : EIATTR_PARAM_CBANK
	.align		4
        /*02a8*/ 	.byte	0x04, 0x0a
        /*02aa*/ 	.short	(.L_36 - .L_35)
	.align		4
.L_35:
        /*02ac*/ 	.word	index@(.nv.constant0._ZN7cutlass13device_kernelINS_4gemm6kernel13GemmUniversalIN4cute5tupleIJiiiiEEENS1_10collective13CollectiveMmaINS1_37MainloopSm90TmaGmmaWarpSpecializedFP8ILi5ENS5_IJNS4_1CILi1EEESB_SB_EEENS1_35KernelTmaWarpSpecializedCooperativeEEENS5_IJNSA_ILi256EEENSA_ILi96EEENSA_ILi128EEEEEENS_12float_e4m3_tENS5_IJlSB_lEEESJ_SK_NS4_8TiledMMAINS4_8MMA_AtomIJNS4_4SM904GMMA30MMA_64x96x32_F32E4M3E4M3_SS_TNILNSO_7ScaleInE1ELSQ_1EEEEEENS4_6LayoutINS5_IJNSA_ILi2EEESB_SB_EEENS5_IJSB_NSA_ILi0EEESW_EEEEENS5_IJNS4_10UnderscoreESZ_SZ_EEEEENS4_13SM90_TMA_LOADENS4_14ComposedLayoutINS4_7SwizzleILi3ELi4ELi3EEENS4_18smem_ptr_flag_bitsILi8EEENST_INS5_IJNSA_ILi8EEESH_EEENS5_IJSH_SB_EEEEEEEvNS4_8identityES12_S1C_vS1D_EENS_8epilogue10collective6detail29Sm90TmaWarpSpecializedAdapterINS1G_15DefaultEpilogueISJ_SK_SK_NS1F_6thread17LinearCombinationISJ_Li1EffLNS1K_9ScaleType4KindE0ELNS_15FloatRoundStyleE2ESJ_EENS1_15EpilogueDefaultEEEEEvvEEEEvNT_6ParamsE)
        /*02b0*/ 	.short	0x0210
        /*02b2*/ 	.short	0x0470


	//----- nvinfo : EIATTR_SW_WAR
	.align		4
.L_36:
        /*02b4*/ 	.byte	0x04, 0x36
        /*02b6*/ 	.short	(.L_38 - .L_37)
.L_37:
        /*02b8*/ 	.word	0x00000008
.L_38:


//--------------------- .nv.callgraph             --------------------------
	.section	.nv.callgraph,"",@"SHT_CUDA_CALLGRAPH"
	.align	4
	.sectionentsize	8
	.align		4
        /*0000*/ 	.word	0x00000000
	.align		4
        /*0004*/ 	.word	0xffffffff
	.align		4
        /*0008*/ 	.word	0x00000000
	.align		4
        /*000c*/ 	.word	0xfffffffe
	.align		4
        /*0010*/ 	.word	0x00000000
	.align		4
        /*0014*/ 	.word	0xfffffffd
	.align		4
        /*0018*/ 	.word	0x00000000
	.align		4
        /*001c*/ 	.word	0xfffffffc


//--------------------- .nv.constant4             --------------------------
	.section	.nv.constant4,"a",@progbits
	.align	8
	.align		8
.nv.constant4:
        /*0000*/ 	.dword	_ZN40_INTERNAL_68f9e5a7_4_k_cu_581403a3_132914cuda3std3__45__cpo5beginE
	.align		8
        /*0008*/ 	.dword	_ZN40_INTERNAL_68f9e5a7_4_k_cu_581403a3_132914cuda3std3__45__cpo3endE
	.align		8
        /*0010*/ 	.dword	_ZN40_INTERNAL_68f9e5a7_4_k_cu_581403a3_132914cuda3std3__45__cpo6cbeginE
	.align		8
        /*0018*/ 	.dword	_ZN40_INTERNAL_68f9e5a7_4_k_cu_581403a3_132914cuda3std3__45__cpo4cendE
	.align		8
        /*0020*/ 	.dword	_ZN40_INTERNAL_68f9e5a7_4_k_cu_581403a3_132914cuda3std3__442_GLOBAL__N__68f9e5a7_4_k_cu_581403a3_132916ignoreE
	.align		8
        /*0028*/ 	.dword	_ZN40_INTERNAL_68f9e5a7_4_k_cu_581403a3_132914cuda3std3__419piecewise_constructE
	.align		8
        /*0030*/ 	.dword	_ZN40_INTERNAL_68f9e5a7_4_k_cu_581403a3_132914cuda3std3__48in_placeE
	.align		8
        /*0038*/ 	.dword	_ZN40_INTERNAL_68f9e5a7_4_k_cu_581403a3_132914cuda3std6ranges3__45__cpo4swapE
	.align		8
        /*0040*/ 	.dword	_ZN40_INTERNAL_68f9e5a7_4_k_cu_581403a3_132914cuda3std6ranges3__45__cpo9iter_moveE
	.align		8
        /*0048*/ 	.dword	_ZN40_INTERNAL_68f9e5a7_4_k_cu_581403a3_132914cute7productE
	.align		8
        /*0050*/ 	.dword	_ZN40_INTERNAL_68f9e5a7_4_k_cu_581403a3_132914cute1_E


//--------------------- .text._ZN7cutlass13device_kernelINS_4gemm6kernel13GemmUniversalIN4cute5tupleIJiiiiEEENS1_10collective13CollectiveMmaINS1_37MainloopSm90TmaGmmaWarpSpecializedFP8ILi5ENS5_IJNS4_1CILi1EEESB_SB_EEENS1_35KernelTmaWarpSpecializedCooperativeEEENS5_IJNSA_ILi256EEENSA_ILi96EEENSA_ILi128EEEEEENS_12float_e4m3_tENS5_IJlSB_lEEESJ_SK_NS4_8TiledMMAINS4_8MMA_AtomIJNS4_4SM904GMMA30MMA_64x96x32_F32E4M3E4M3_SS_TNILNSO_7ScaleInE1ELSQ_1EEEEEENS4_6LayoutINS5_IJNSA_ILi2EEESB_SB_EEENS5_IJSB_NSA_ILi0EEESW_EEEEENS5_IJNS4_10UnderscoreESZ_SZ_EEEEENS4_13SM90_TMA_LOADENS4_14ComposedLayoutINS4_7SwizzleILi3ELi4ELi3EEENS4_18smem_ptr_flag_bitsILi8EEENST_INS5_IJNSA_ILi8EEESH_EEENS5_IJSH_SB_EEEEEEEvNS4_8identityES12_S1C_vS1D_EENS_8epilogue10collective6detail29Sm90TmaWarpSpecializedAdapterINS1G_15DefaultEpilogueISJ_SK_SK_NS1F_6thread17LinearCombinationISJ_Li1EffLNS1K_9ScaleType4KindE0ELNS_15FloatRoundStyleE2ESJ_EENS1_15EpilogueDefaultEEEEEvvEEEEvNT_6ParamsE --------------------------
	.section	.text._ZN7cutlass13device_kernelINS_4gemm6kernel13GemmUniversalIN4cute5tupleIJiiiiEEENS1_10collective13CollectiveMmaINS1_37MainloopSm90TmaGmmaWarpSpecializedFP8ILi5ENS5_IJNS4_1CILi1EEESB_SB_EEENS1_35KernelTmaWarpSpecializedCooperativeEEENS5_IJNSA_ILi256EEENSA_ILi96EEENSA_ILi128EEEEEENS_12float_e4m3_tENS5_IJlSB_lEEESJ_SK_NS4_8TiledMMAINS4_8MMA_AtomIJNS4_4SM904GMMA30MMA_64x96x32_F32E4M3E4M3_SS_TNILNSO_7ScaleInE1ELSQ_1EEEEEENS4_6LayoutINS5_IJNSA_ILi2EEESB_SB_EEENS5_IJSB_NSA_ILi0EEESW_EEEEENS5_IJNS4_10UnderscoreESZ_SZ_EEEEENS4_13SM90_TMA_LOADENS4_14ComposedLayoutINS4_7SwizzleILi3ELi4ELi3EEENS4_18smem_ptr_flag_bitsILi8EEENST_INS5_IJNSA_ILi8EEESH_EEENS5_IJSH_SB_EEEEEEEvNS4_8identityES12_S1C_vS1D_EENS_8epilogue10collective6detail29Sm90TmaWarpSpecializedAdapterINS1G_15DefaultEpilogueISJ_SK_SK_NS1F_6thread17LinearCombinationISJ_Li1EffLNS1K_9ScaleType4KindE0ELNS_15FloatRoundStyleE2ESJ_EENS1_15EpilogueDefaultEEEEEvvEEEEvNT_6ParamsE,"ax",@progbits
	.align	128
.text._ZN7cutlass13device_kernelINS_4gemm6kernel13GemmUniversalIN4cute5tupleIJiiiiEEENS1_10collective13CollectiveMmaINS1_37MainloopSm90TmaGmmaWarpSpecializedFP8ILi5ENS5_IJNS4_1CILi1EEESB_SB_EEENS1_35KernelTmaWarpSpecializedCooperativeEEENS5_IJNSA_ILi256EEENSA_ILi96EEENSA_ILi128EEEEEENS_12float_e4m3_tENS5_IJlSB_lEEESJ_SK_NS4_8TiledMMAINS4_8MMA_AtomIJNS4_4SM904GMMA30MMA_64x96x32_F32E4M3E4M3_SS_TNILNSO_7ScaleInE1ELSQ_1EEEEEENS4_6LayoutINS5_IJNSA_ILi2EEESB_SB_EEENS5_IJSB_NSA_ILi0EEESW_EEEEENS5_IJNS4_10UnderscoreESZ_SZ_EEEEENS4_13SM90_TMA_LOADENS4_14ComposedLayoutINS4_7SwizzleILi3ELi4ELi3EEENS4_18smem_ptr_flag_bitsILi8EEENST_INS5_IJNSA_ILi8EEESH_EEENS5_IJSH_SB_EEEEEEEvNS4_8identityES12_S1C_vS1D_EENS_8epilogue10collective6detail29Sm90TmaWarpSpecializedAdapterINS1G_15DefaultEpilogueISJ_SK_SK_NS1F_6thread17LinearCombinationISJ_Li1EffLNS1K_9ScaleType4KindE0ELNS_15FloatRoundStyleE2ESJ_EENS1_15EpilogueDefaultEEEEEvvEEEEvNT_6ParamsE:
        .type           _ZN7cutlass13device_kernelINS_4gemm6kernel13GemmUniversalIN4cute5tupleIJiiiiEEENS1_10collective13CollectiveMmaINS1_37MainloopSm90TmaGmmaWarpSpecializedFP8ILi5ENS5_IJNS4_1CILi1EEESB_SB_EEENS1_35KernelTmaWarpSpecializedCooperativeEEENS5_IJNSA_ILi256EEENSA_ILi96EEENSA_ILi128EEEEEENS_12float_e4m3_tENS5_IJlSB_lEEESJ_SK_NS4_8TiledMMAINS4_8MMA_AtomIJNS4_4SM904GMMA30MMA_64x96x32_F32E4M3E4M3_SS_TNILNSO_7ScaleInE1ELSQ_1EEEEEENS4_6LayoutINS5_IJNSA_ILi2EEESB_SB_EEENS5_IJSB_NSA_ILi0EEESW_EEEEENS5_IJNS4_10UnderscoreESZ_SZ_EEEEENS4_13SM90_TMA_LOADENS4_14ComposedLayoutINS4_7SwizzleILi3ELi4ELi3EEENS4_18smem_ptr_flag_bitsILi8EEENST_INS5_IJNSA_ILi8EEESH_EEENS5_IJSH_SB_EEEEEEEvNS4_8identityES12_S1C_vS1D_EENS_8epilogue10collective6detail29Sm90TmaWarpSpecializedAdapterINS1G_15DefaultEpilogueISJ_SK_SK_NS1F_6thread17LinearCombinationISJ_Li1EffLNS1K_9ScaleType4KindE0ELNS_15FloatRoundStyleE2ESJ_EENS1_15EpilogueDefaultEEEEEvvEEEEvNT_6ParamsE,@function
        .size           _ZN7cutlass13device_kernelINS_4gemm6kernel13GemmUniversalIN4cute5tupleIJiiiiEEENS1_10collective13CollectiveMmaINS1_37MainloopSm90TmaGmmaWarpSpecializedFP8ILi5ENS5_IJNS4_1CILi1EEESB_SB_EEENS1_35KernelTmaWarpSpecializedCooperativeEEENS5_IJNSA_ILi256EEENSA_ILi96EEENSA_ILi128EEEEEENS_12float_e4m3_tENS5_IJlSB_lEEESJ_SK_NS4_8TiledMMAINS4_8MMA_AtomIJNS4_4SM904GMMA30MMA_64x96x32_F32E4M3E4M3_SS_TNILNSO_7ScaleInE1ELSQ_1EEEEEENS4_6LayoutINS5_IJNSA_ILi2EEESB_SB_EEENS5_IJSB_NSA_ILi0EEESW_EEEEENS5_IJNS4_10UnderscoreESZ_SZ_EEEEENS4_13SM90_TMA_LOADENS4_14ComposedLayoutINS4_7SwizzleILi3ELi4ELi3EEENS4_18smem_ptr_flag_bitsILi8EEENST_INS5_IJNSA_ILi8EEESH_EEENS5_IJSH_SB_EEEEEEEvNS4_8identityES12_S1C_vS1D_EENS_8epilogue10collective6detail29Sm90TmaWarpSpecializedAdapterINS1G_15DefaultEpilogueISJ_SK_SK_NS1F_6thread17LinearCombinationISJ_Li1EffLNS1K_9ScaleType4KindE0ELNS_15FloatRoundStyleE2ESJ_EENS1_15EpilogueDefaultEEEEEvvEEEEvNT_6ParamsE,(.L_x_267 - _ZN7cutlass13device_kernelINS_4gemm6kernel13GemmUniversalIN4cute5tupleIJiiiiEEENS1_10collective13CollectiveMmaINS1_37MainloopSm90TmaGmmaWarpSpecializedFP8ILi5ENS5_IJNS4_1CILi1EEESB_SB_EEENS1_35KernelTmaWarpSpecializedCooperativeEEENS5_IJNSA_ILi256EEENSA_ILi96EEENSA_ILi128EEEEEENS_12float_e4m3_tENS5_IJlSB_lEEESJ_SK_NS4_8TiledMMAINS4_8MMA_AtomIJNS4_4SM904GMMA30MMA_64x96x32_F32E4M3E4M3_SS_TNILNSO_7ScaleInE1ELSQ_1EEEEEENS4_6LayoutINS5_IJNSA_ILi2EEESB_SB_EEENS5_IJSB_NSA_ILi0EEESW_EEEEENS5_IJNS4_10UnderscoreESZ_SZ_EEEEENS4_13SM90_TMA_LOADENS4_14ComposedLayoutINS4_7SwizzleILi3ELi4ELi3EEENS4_18smem_ptr_flag_bitsILi8EEENST_INS5_IJNSA_ILi8EEESH_EEENS5_IJSH_SB_EEEEEEEvNS4_8identityES12_S1C_vS1D_EENS_8epilogue10collective6detail29Sm90TmaWarpSpecializedAdapterINS1G_15DefaultEpilogueISJ_SK_SK_NS1F_6thread17LinearCombinationISJ_Li1EffLNS1K_9ScaleType4KindE0ELNS_15FloatRoundStyleE2ESJ_EENS1_15EpilogueDefaultEEEEEvvEEEEvNT_6ParamsE)
        .other          _ZN7cutlass13device_kernelINS_4gemm6kernel13GemmUniversalIN4cute5tupleIJiiiiEEENS1_10collective13CollectiveMmaINS1_37MainloopSm90TmaGmmaWarpSpecializedFP8ILi5ENS5_IJNS4_1CILi1EEESB_SB_EEENS1_35KernelTmaWarpSpecializedCooperativeEEENS5_IJNSA_ILi256EEENSA_ILi96EEENSA_ILi128EEEEEENS_12float_e4m3_tENS5_IJlSB_lEEESJ_SK_NS4_8TiledMMAINS4_8MMA_AtomIJNS4_4SM904GMMA30MMA_64x96x32_F32E4M3E4M3_SS_TNILNSO_7ScaleInE1ELSQ_1EEEEEENS4_6LayoutINS5_IJNSA_ILi2EEESB_SB_EEENS5_IJSB_NSA_ILi0EEESW_EEEEENS5_IJNS4_10UnderscoreESZ_SZ_EEEEENS4_13SM90_TMA_LOADENS4_14ComposedLayoutINS4_7SwizzleILi3ELi4ELi3EEENS4_18smem_ptr_flag_bitsILi8EEENST_INS5_IJNSA_ILi8EEESH_EEENS5_IJSH_SB_EEEEEEEvNS4_8identityES12_S1C_vS1D_EENS_8epilogue10collective6detail29Sm90TmaWarpSpecializedAdapterINS1G_15DefaultEpilogueISJ_SK_SK_NS1F_6thread17LinearCombinationISJ_Li1EffLNS1K_9ScaleType4KindE0ELNS_15FloatRoundStyleE2ESJ_EENS1_15EpilogueDefaultEEEEEvvEEEEvNT_6ParamsE,@"STO_CUDA_ENTRY STV_DEFAULT"
_ZN7cutlass13device_kernelINS_4gemm6kernel13GemmUniversalIN4cute5tupleIJiiiiEEENS1_10collective13CollectiveMmaINS1_37MainloopSm90TmaGmmaWarpSpecializedFP8ILi5ENS5_IJNS4_1CILi1EEESB_SB_EEENS1_35KernelTmaWarpSpecializedCooperativeEEENS5_IJNSA_ILi256EEENSA_ILi96EEENSA_ILi128EEEEEENS_12float_e4m3_tENS5_IJlSB_lEEESJ_SK_NS4_8TiledMMAINS4_8MMA_AtomIJNS4_4SM904GMMA30MMA_64x96x32_F32E4M3E4M3_SS_TNILNSO_7ScaleInE1ELSQ_1EEEEEENS4_6LayoutINS5_IJNSA_ILi2EEESB_SB_EEENS5_IJSB_NSA_ILi0EEESW_EEEEENS5_IJNS4_10UnderscoreESZ_SZ_EEEEENS4_13SM90_TMA_LOADENS4_14ComposedLayoutINS4_7SwizzleILi3ELi4ELi3EEENS4_18smem_ptr_flag_bitsILi8EEENST_INS5_IJNSA_ILi8EEESH_EEENS5_IJSH_SB_EEEEEEEvNS4_8identityES12_S1C_vS1D_EENS_8epilogue10collective6detail29Sm90TmaWarpSpecializedAdapterINS1G_15DefaultEpilogueISJ_SK_SK_NS1F_6thread17LinearCombinationISJ_Li1EffLNS1K_9ScaleType4KindE0ELNS_15FloatRoundStyleE2ESJ_EENS1_15EpilogueDefaultEEEEEvvEEEEvNT_6ParamsE:
[----:B------:R-:W-:Y:S01]  /*0000*/  LDC R1, c[0x0][0x28] ;  /* 0x00000a00ff017b82 */ /* 0x000fe20000000800 */
[----:B------:R-:W0:Y:S01]  /*0010*/  S2R R0, SR_TID.X ;  /* 0x0000000000007919 */ /* 0x000e220000002100 */
[----:B------:R-:W-:Y:S01]  /*0020*/  ELECT P0, URZ, PT ;  /* 0x00000000003f782f */ /* 0x000fe20003800000 */
[----:B------:R-:W-:Y:S01]  /*0030*/  BSSY B0, `(.L_x_0) ;  /* 0x000000f000007945 */ /* 0x000fe20003800000 */
[--C-:B0-----:R-:W-:Y:S02]  /*0040*/  SHF.R.U32.HI R2, RZ, 0x5, R0.reuse ;  /* 0x00000005ff027819 */ /* 0x101fe40000011600 */
[----:B------:R-:W-:-:S03]  /*0050*/  SHF.R.U32.HI R3, RZ, 0x7, R0 ;  /* 0x00000007ff037819 */ /* 0x000fc60000011600 */
[----:B------:R-:W0:Y:S04]  /*0060*/  SHFL.IDX PT, R5, R2, RZ, 0x1f ;  /* 0x00001fff02057589 */ /* 0x000e2800000e0000 */
[----:B------:R1:W2:Y:S01]  /*0070*/  SHFL.IDX PT, R6, R3, RZ, 0x1f ;  /* 0x00001fff03067589 */ /* 0x0002a200000e0000 */
[----:B0-----:R-:W-:-:S13]  /*0080*/  ISETP.NE.OR P0, PT, R5, RZ, !P0 ;  /* 0x000000ff0500720c */ /* 0x001fda0004705670 */
[----:B-12---:R-:W-:Y:S05]  /*0090*/  @P0 BRA `(.L_x_1) ;  /* 0x0000000000200947 */ /* 0x006fea0003800000 */
[----:B------:R-:W-:Y:S02]  /*00a0*/  ULDC.64 UR4, c[0x0][0x198] ;  /* 0x0000660000047ab9 */ /* 0x000fe40000000a00 */
[----:B------:R-:W-:Y:S02]  /*00b0*/  UIADD3 UR6, UP0, UR4, 0xf0, URZ ;  /* 0x000000f004067890 */ /* 0x000fe4000ff1e03f */
[----:B------:R-:W-:Y:S02]  /*00c0*/  UIADD3 UR4, UP1, UR4, 0x1f0, URZ ;  /* 0x000001f004047890 */ /* 0x000fe4000ff3e03f */
[----:B------:R-:W-:Y:S02]  /*00d0*/  UIADD3.X UR7, URZ, UR5, URZ, UP0, !UPT ;  /* 0x000000053f077290 */ /* 0x000fe400087fe43f */
[----:B------:R-:W-:-:S07]  /*00e0*/  UIADD3.X UR5, URZ, UR5, URZ, UP1, !UPT ;  /* 0x000000053f057290 */ /* 0x000fce0008ffe43f */
[----:B------:R0:W-:Y:S02]  /*00f0*/  UTMACCTL.PF [UR6] ;  /* 0x00000000060079b9 */ /* 0x0001e40008040000 */
[----:B------:R0:W-:Y:S02]  /*0100*/  UTMACCTL.PF [UR4] ;  /* 0x00000000040079b9 */ /* 0x0001e40008040000 */
[----:B0-----:R-:W-:Y:S01]  /*0110*/  NOP ;  /* 0x0000000000007918 */ /* 0x001fe20000000000 */
.L_x_1:
[----:B------:R-:W-:Y:S05]  /*0120*/  BSYNC B0 ;  /* 0x0000000000007941 */ /* 0x000fea0003800000 */
.L_x_0:
[----:B------:R-:W0:Y:S02]  /*0130*/  SHFL.IDX PT, R3, R2, RZ, 0x1f ;  /* 0x00001fff02037589 */ /* 0x000e2400000e0000 */
[----:B0-----:R-:W-:-:S13]  /*0140*/  ISETP.NE.AND P0, PT, R3, RZ, PT ;  /* 0x000000ff0300720c */ /* 0x001fda0003f05270 */
[----:B------:R-:W-:Y:S05]  /*0150*/  @P0 BRA `(.L_x_2) ;  /* 0x0000000000600947 */ /* 0x000fea0003800000 */
[----:B------:R-:W0:Y:S01]  /*0160*/  S2UR UR8, SR_CgaCtaId ;  /* 0x00000000000879c3 */ /* 0x000e220000008800 */
[----:B------:R-:W-:Y:S01]  /*0170*/  UMOV UR4, 0x400 ;  /* 0x0000040000047882 */ /* 0x000fe20000000000 */
[----:B------:R-:W-:Y:S01]  /*0180*/  UMOV UR5, 0x1 ;  /* 0x0000000100057882 */ /* 0x000fe20000000000 */
[----:B------:R-:W-:Y:S01]  /*0190*/  UMOV UR6, 0x100 ;  /* 0x0000010000067882 */ /* 0x000fe20000000000 */
[----:B------:R-:W-:Y:S01]  /*01a0*/  ELECT P0, URZ, PT ;  /* 0x00000000003f782f */ /* 0x000fe20003800000 */
[----:B------:R-:W-:-:S04]  /*01b0*/  UIADD3 UR6, -UR6, 0x100000, URZ ;  /* 0x0010000006067890 */ /* 0x000fc8000fffe13f */
[----:B------:R-:W-:Y:S02]  /*01c0*/  USHF.L.U32 UR7, UR6, 0xb, URZ ;  /* 0x0000000b06077899 */ /* 0x000fe4000800063f */
[----:B------:R-:W-:Y:S02]  /*01d0*/  USHF.L.U32 UR6, UR6, 0x1, URZ ;  /* 0x0000000106067899 */ /* 0x000fe4000800063f */
[----:B0-----:R-:W-:Y:S02]  /*01e0*/  ULEA UR8, UR8, UR4, 0x18 ;  /* 0x0000000408087291 */ /* 0x001fe4000f8ec03f */
[----:B------:R-:W-:-:S04]  /*01f0*/  UIADD3 UR4, -UR5, 0x100000, URZ ;  /* 0x0010000005047890 */ /* 0x000fc8000fffe13f */
[----:B------:R-:W-:Y:S02]  /*0200*/  USHF.L.U32 UR5, UR4, 0xb, URZ ;  /* 0x0000000b04057899 */ /* 0x000fe4000800063f */
[----:B------:R-:W-:Y:S01]  /*0210*/  USHF.L.U32 UR4, UR4, 0x1, URZ ;  /* 0x0000000104047899 */ /* 0x000fe2000800063f */
[----:B------:R-:W0:Y:S11]  /*0220*/  FENCE.VIEW.ASYNC.S ;  /* 0x00000000000073c6 */ /* 0x000e360000000000 */
[----:B0-----:R0:W1:Y:S01]  /*0230*/  SYNCS.EXCH.64 URZ, [UR8], UR4 ;  /* 0x00000004083f75b2 */ /* 0x0010620008000100 */
[----:B------:R0:W2:Y:S01]  /*0240*/  SYNCS.EXCH.64 URZ, [UR8+0x28], UR6 ;  /* 0x00002806083f75b2 */ /* 0x0000a20008000100 */
[----:B------:R0:W3:Y:S01]  /*0250*/  SYNCS.EXCH.64 URZ, [UR8+0x8], UR4 ;  /* 0x00000804083f75b2 */ /* 0x0000e20008000100 */
[----:B------:R0:W4:Y:S01]  /*0260*/  SYNCS.EXCH.64 URZ, [UR8+0x30], UR6 ;  /* 0x00003006083f75b2 */ /* 0x0001220008000100 */
[----:B------:R0:W0:Y:S01]  /*0270*/  SYNCS.EXCH.64 URZ, [UR8+0x10], UR4 ;  /* 0x00001004083f75b2 */ /* 0x0000220008000100 */
[----:B------:R0:W0:Y:S01]  /*0280*/  SYNCS.EXCH.64 URZ, [UR8+0x38], UR6 ;  /* 0x00003806083f75b2 */ /* 0x0000220008000100 */
[----:B------:R0:W0:Y:S01]  /*0290*/  SYNCS.EXCH.64 URZ, [UR8+0x18], UR4 ;  /* 0x00001804083f75b2 */ /* 0x0000220008000100 */
[----:B------:R0:W0:Y:S01]  /*02a0*/  SYNCS.EXCH.64 URZ, [UR8+0x40], UR6 ;  /* 0x00004006083f75b2 */ /* 0x0000220008000100 */
[----:B------:R0:W0:Y:S01]  /*02b0*/  SYNCS.EXCH.64 URZ, [UR8+0x20], UR4 ;  /* 0x00002004083f75b2 */ /* 0x0000220008000100 */
[----:B------:R0:W0:Y:S01]  /*02c0*/  SYNCS.EXCH.64 URZ, [UR8+0x48], UR6 ;  /* 0x00004806083f75b2 */ /* 0x0000220008000100 */
[----:B------:R-:W-:Y:S01]  /*02d0*/  NOP ;  /* 0x0000000000007918 */ /* 0x000fe20000000000 */
.L_x_2:
[----:B------:R-:W5:Y:S01]  /*02e0*/  SHFL.IDX PT, R2, R2, RZ, 0x1f ;  /* 0x00001fff02027589 */ /* 0x000f6200000e0000 */
[----:B------:R-:W1:Y:S01]  /*02f0*/  LDC R3, c[0x0][0x65c] ;  /* 0x00019700ff037b82 */ /* 0x000e620000000800 */
[----:B------:R-:W-:Y:S02]  /*0300*/  ELECT P0, URZ, PT ;  /* 0x00000000003f782f */ /* 0x000fe40003800000 */
[----:B------:R-:W-:Y:S01]  /*0310*/  SHF.R.S32.HI R4, RZ, 0x1f, R5 ;  /* 0x0000001fff047819 */ /* 0x000fe20000011405 */
[----:B------:R-:W2:Y:S01]  /*0320*/  S2R R10, SR_CTAID.Y ;  /* 0x00000000000a7919 */ /* 0x000ea20000002600 */
[----:B0-----:R-:W-:Y:S01]  /*0330*/  UMOV UR4, 0x20 ;  /* 0x0000002000047882 */ /* 0x001fe20000000000 */
[C---:B------:R-:W-:Y:S01]  /*0340*/  ISETP.NE.AND P2, PT, R6.reuse, RZ, PT ;  /* 0x000000ff0600720c */ /* 0x040fe20003f45270 */
[----:B------:R-:W-:Y:S01]  /*0350*/  VIADD R11, R6, 0xffffffff ;  /* 0xffffffff060b7836 */ /* 0x000fe20000000000 */
[----:B------:R-:W0:Y:S01]  /*0360*/  S2R R8, SR_CTAID.X ;  /* 0x0000000000087919 */ /* 0x000e220000002500 */
[----:B------:R-:W-:Y:S01]  /*0370*/  LEA.HI R4, R4, R5, RZ, 0x2 ;  /* 0x0000000504047211 */ /* 0x000fe200078f10ff */
[----:B------:R-:W-:Y:S01]  /*0380*/  NOP ;  /* 0x0000000000007918 */ /* 0x000fe20000000000 */
[----:B------:R-:W-:Y:S01]  /*0390*/  NOP ;  /* 0x0000000000007918 */ /* 0x000fe20000000000 */
[----:B------:R-:W-:-:S02]  /*03a0*/  ISETP.GE.U32.AND P1, PT, R11, 0x2, PT ;  /* 0x000000020b00780c */ /* 0x000fc40003f26070 */
[----:B------:R-:W-:-:S05]  /*03b0*/  LOP3.LUT R4, R4, 0xfffffffc, RZ, 0xc0, !PT ;  /* 0xfffffffc04047812 */ /* 0x000fca00078ec0ff */
[----:B------:R-:W-:Y:S01]  /*03c0*/  IMAD.IADD R5, R5, 0x1, -R4 ;  /* 0x0000000105057824 */ /* 0x000fe200078e0a04 */
[----:B-----5:R-:W-:Y:S02]  /*03d0*/  ISETP.NE.OR P0, PT, R2, RZ, !P0 ;  /* 0x000000ff0200720c */ /* 0x020fe40004705670 */
[----:B-1----:R-:W-:-:S11]  /*03e0*/  ISETP.NE.AND P3, PT, R3, 0x1, PT ;  /* 0x000000010300780c */ /* 0x002fd60003f65270 */
[----:B------:R-:W-:Y:S01]  /*03f0*/  VOTEU.ALL UP0, P0 ;  /* 0x00000000003f7886 */ /* 0x000fe20000000000 */
[----:B------:R-:W-:Y:S01]  /*0400*/  VOTEU.ALL UP1, P0 ;  /* 0x00000000003f7886 */ /* 0x000fe20000020000 */
[----:B------:R-:W0:Y:S01]  /*0410*/  @P3 LDC R9, c[0x0][0x10] ;  /* 0x00000400ff093b82 */ /* 0x000e220000000800 */
[----:B--2---:R-:W-:Y:S02]  /*0420*/  @P3 IMAD.MOV.U32 R2, RZ, RZ, R10 ;  /* 0x000000ffff023224 */ /* 0x004fe400078e000a */
[----:B------:R-:W-:Y:S01]  /*0430*/  @!UP0 UMOV UR6, 0x400 ;  /* 0x0000040000068882 */ /* 0x000fe20000000000 */
[----:B------:R-:W-:-:S04]  /*0440*/  @!UP0 UIADD3 UR4, -UR4, 0x100000, URZ ;  /* 0x0010000004048890 */ /* 0x000fc8000fffe13f */
[----:B------:R-:W-:Y:S02]  /*0450*/  @!UP0 USHF.L.U32 UR5, UR4, 0xb, URZ ;  /* 0x0000000b04058899 */ /* 0x000fe4000800063f */
[----:B------:R-:W-:Y:S01]  /*0460*/  @!UP0 USHF.L.U32 UR4, UR4, 0x1, URZ ;  /* 0x0000000104048899 */ /* 0x000fe2000800063f */
[----:B------:R-:W-:Y:S02]  /*0470*/  @P3 IMAD.MOV.U32 R3, RZ, RZ, RZ ;  /* 0x000000ffff033224 */ /* 0x000fe400078e00ff */
[----:B------:R-:W-:Y:S01]  /*0480*/  @P3 IMAD.MOV.U32 R13, RZ, RZ, RZ ;  /* 0x000000ffff0d3224 */ /* 0x000fe200078e00ff */
[----:B------:R-:W1:Y:S08]  /*0490*/  @!UP0 S2UR UR7, SR_CgaCtaId ;  /* 0x00000000000789c3 */ /* 0x000e700000008800 */
[----:B------:R-:W2:Y:S01]  /*04a0*/  @!P3 LDC R7, c[0x0][0xc] ;  /* 0x00000300ff07bb82 */ /* 0x000ea20000000800 */
[----:B0-----:R-:W-:-:S04]  /*04b0*/  @P3 IMAD.WIDE.U32 R2, R8, R9, R2 ;  /* 0x0000000908023225 */ /* 0x001fc800078e0002 */
[----:B------:R-:W-:Y:S02]  /*04c0*/  IMAD.MOV.U32 R9, RZ, RZ, RZ ;  /* 0x000000ffff097224 */ /* 0x000fe400078e00ff */
[----:B------:R-:W-:Y:S01]  /*04d0*/  @P3 IMAD.IADD R3, R3, 0x1, R13 ;  /* 0x0000000103033824 */ /* 0x000fe200078e020d */
[----:B-1----:R-:W-:Y:S01]  /*04e0*/  @!UP0 ULEA UR6, UR7, UR6, 0x18 ;  /* 0x0000000607068291 */ /* 0x002fe2000f8ec03f */
[----:B------:R-:W-:Y:S01]  /*04f0*/  VOTEU.ALL UP0, P0 ;  /* 0x00000000003f7886 */ /* 0x000fe20000000000 */
[----:B------:R-:W-:-:S04]  /*0500*/  ISETP.NE.AND P0, PT, R5, 0x3, PT ;  /* 0x000000030500780c */ /* 0x000fc80003f05270 */
[----:B------:R-:W-:-:S04]  /*0510*/  ISETP.EQ.OR P0, PT, R5, RZ, !P0 ;  /* 0x000000ff0500720c */ /* 0x000fc80004702670 */
[----:B------:R-:W-:Y:S01]  /*0520*/  ISETP.EQ.AND P0, PT, R6, RZ, P0 ;  /* 0x000000ff0600720c */ /* 0x000fe20000702270 */
[----:B------:R-:W0:Y:S02]  /*0530*/  FENCE.VIEW.ASYNC.S ;  /* 0x00000000000073c6 */ /* 0x000e240000000000 */
[----:B0-----:R0:W3:Y:S01]  /*0540*/  @!UP0 SYNCS.EXCH.64 URZ, [UR6+0x60], UR4 ;  /* 0x00006004063f85b2 */ /* 0x0010e20008000100 */
[----:B--2---:R-:W-:Y:S01]  /*0550*/  @!P3 IMAD.WIDE.U32 R6, R7, R10, R8 ;  /* 0x0000000a0706b225 */ /* 0x004fe200078e0008 */
[----:B------:R-:W-:-:S03]  /*0560*/  SEL R4, RZ, 0x1, !P0 ;  /* 0x00000001ff047807 */ /* 0x000fc60004000000 */
[----:B------:R-:W-:Y:S02]  /*0570*/  @!P3 IMAD.MOV.U32 R2, RZ, RZ, R6 ;  /* 0x000000ffff02b224 */ /* 0x000fe400078e0006 */
[----:B------:R-:W-:Y:S01]  /*0580*/  @!P3 IMAD.MOV.U32 R3, RZ, RZ, R7 ;  /* 0x000000ffff03b224 */ /* 0x000fe200078e0007 */
[----:B------:R-:W-:Y:S01]  /*0590*/  SEL R4, R4, 0x2, P1 ;  /* 0x0000000204047807 */ /* 0x000fe20000800000 */
[----:B------:R0:W3:Y:S01]  /*05a0*/  @!UP1 SYNCS.EXCH.64 URZ, [UR6+0x68], UR4 ;  /* 0x00006804063f95b2 */ /* 0x0000e20008000100 */
[----:B------:R-:W-:Y:S01]  /*05b0*/  NOP ;  /* 0x0000000000007918 */ /* 0x000fe20000000000 */
[----:B---34-:R-:W-:Y:S06]  /*05c0*/  BAR.SYNC.DEFER_BLOCKING 0x0 ;  /* 0x0000000000007b1d */ /* 0x018fec0000010000 */
[----:B------:R-:W-:Y:S05]  /*05d0*/  @!P2 BRA `(.L_x_3) ;  /* 0x000000a40034a947 */ /* 0x000fea0003800000 */
[----:B------:R-:W-:-:S13]  /*05e0*/  ISETP.GT.U32.AND P0, PT, R11, 0x1, PT ;  /* 0x000000010b00780c */ /* 0x000fda0003f04070 */
[----:B0-----:R-:W-:Y:S05]  /*05f0*/  @P0 EXIT ;  /* 0x000000000000094d */ /* 0x001fea0003800000 */
[----:B------:R-:W-:Y:S01]  /*0600*/  ULDC.64 UR4, c[0x0][0x650] ;  /* 0x0001940000047ab9 */ /* 0x000fe20000000a00 */
[----:B------:R-:W-:Y:S01]  /*0610*/  PRMT R11, RZ, 0x7610, R11 ;  /* 0x00007610ff0b7816 */ /* 0x000fe2000000000b */
[----:B------:R-:W-:Y:S01]  /*0620*/  IMAD.MOV.U32 R6, RZ, RZ, -0x1 ;  /* 0xffffffffff067424 */ /* 0x000fe200078e00ff */
[----:B------:R-:W-:Y:S01]  /*0630*/  ISETP.GE.U32.AND P0, PT, R2, UR4, PT ;  /* 0x0000000402007c0c */ /* 0x000fe2000bf06070 */
[----:B------:R-:W-:Y:S02]  /*0640*/  IMAD.MOV.U32 R7, RZ, RZ, -0x1 ;  /* 0xffffffffff077424 */ /* 0x000fe400078e00ff */
[----:B------:R-:W-:Y:S01]  /*0650*/  IMAD.MOV.U32 R5, RZ, RZ, -0x1 ;  /* 0xffffffffff057424 */ /* 0x000fe200078e00ff */
[----:B------:R-:W-:-:S13]  /*0660*/  ISETP.GE.U32.AND.EX P0, PT, R3, UR5, PT, P0 ;  /* 0x0000000503007c0c */ /* 0x000fda000bf06100 */
[----:B------:R-:W-:Y:S05]  /*0670*/  @P0 BRA `(.L_x_4) ;  /* 0x00000004005c0947 */ /* 0x000fea0003800000 */
[----:B------:R-:W0:Y:S01]  /*0680*/  LDC.64 R16, c[0x0][0x628] ;  /* 0x00018a00ff107b82 */ /* 0x000e220000000a00 */
[----:B------:R-:W-:Y:S02]  /*0690*/  IMAD.MOV.U32 R6, RZ, RZ, R2 ;  /* 0x000000ffff067224 */ /* 0x000fe400078e0002 */
[----:B------:R-:W-:-:S05]  /*06a0*/  IMAD.MOV.U32 R7, RZ, RZ, R3 ;  /* 0x000000ffff077224 */ /* 0x000fca00078e0003 */
[----:B------:R-:W1:Y:S08]  /*06b0*/  LDC R18, c[0x0][0x630] ;  /* 0x00018c00ff127b82 */ /* 0x000e700000000800 */
[----:B------:R-:W2:Y:S01]  /*06c0*/  LDC.64 R20, c[0x0][0x620] ;  /* 0x00018800ff147b82 */ /* 0x000ea20000000a00 */
[----:B0-----:R-:W-:-:S04]  /*06d0*/  ISETP.NE.U32.AND P0, PT, R16, RZ, PT ;  /* 0x000000ff1000720c */ /* 0x001fc80003f05070 */
[----:B------:R-:W-:-:S13]  /*06e0*/  ISETP.NE.AND.EX P0, PT, R17, RZ, PT, P0 ;  /* 0x000000ff1100720c */ /* 0x000fda0003f05300 */
[----:B-12---:R-:W-:Y:S05]  /*06f0*/  @!P0 BRA `(.L_x_5) ;  /* 0x0000000000288947 */ /* 0x006fea0003800000 */
[----:B------:R-:W0:Y:S02]  /*0700*/  LDC R5, c[0x0][0x634] ;  /* 0x00018d00ff057b82 */ /* 0x000e240000000800 */
[----:B0-----:R-:W-:-:S05]  /*0710*/  IADD3 R5, P0, R2, R5, RZ ;  /* 0x0000000502057210 */ /* 0x001fca0007f1e0ff */
[----:B------:R-:W-:-:S04]  /*0720*/  IMAD.X R11, RZ, RZ, R3, P0 ;  /* 0x000000ffff0b7224 */ /* 0x000fc800000e0603 */
[----:B------:R-:W-:-:S04]  /*0730*/  IMAD.WIDE.U32 R6, R11, R16, RZ ;  /* 0x000000100b067225 */ /* 0x000fc800078e00ff */
[----:B------:R-:W-:-:S04]  /*0740*/  IMAD.WIDE.U32 R12, P0, R5, R17, R6 ;  /* 0x00000011050c7225 */ /* 0x000fc80007800006 */
[----:B------:R-:W-:-:S04]  /*0750*/  IMAD.WIDE.U32 R6, R5, R16, RZ ;  /* 0x0000001005067225 */ /* 0x000fc800078e00ff */
[----:B------:R-:W-:Y:S01]  /*0760*/  IMAD.X R15, RZ, RZ, RZ, P0 ;  /* 0x000000ffff0f7224 */ /* 0x000fe200000e06ff */
[----:B------:R-:W-:Y:S01]  /*0770*/  IADD3 RZ, P0, R7, R12, RZ ;  /* 0x0000000c07ff7210 */ /* 0x000fe20007f1e0ff */
[----:B------:R-:W-:-:S04]  /*0780*/  IMAD.MOV.U32 R14, RZ, RZ, R13 ;  /* 0x000000ffff0e7224 */ /* 0x000fc800078e000d */
[----:B------:R-:W-:-:S08]  /*0790*/  IMAD.WIDE.U32.X R6, R11, R17, R14, P0 ;  /* 0x000000110b067225 */ /* 0x000fd000000e040e */
.L_x_5:
[--C-:B------:R-:W-:Y:S01]  /*07a0*/  SHF.R.U64 R26, R6, R18, R7.reuse ;  /* 0x00000012061a7219 */ /* 0x100fe20000001207 */
[----:B------:R-:W0:Y:S01]  /*07b0*/  LDC.64 R22, c[0x0][0x640] ;  /* 0x00019000ff167b82 */ /* 0x000e220000000a00 */
[----:B------:R-:W-:Y:S01]  /*07c0*/  I2FP.F32.U32 R5, R8 ;  /* 0x0000000800057245 */ /* 0x000fe20000201000 */
[----:B------:R-:W-:Y:S01]  /*07d0*/  ULDC UR4, c[0x0][0x150] ;  /* 0x0000540000047ab9 */ /* 0x000fe20000000800 */
[----:B------:R-:W-:Y:S02]  /*07e0*/  SHF.R.U32.HI R6, RZ, R18, R7 ;  /* 0x00000012ff067219 */ /* 0x000fe40000011607 */
[----:B------:R-:W-:Y:S01]  /*07f0*/  IADD3 R11, P0, RZ, -R26, RZ ;  /* 0x8000001aff0b7210 */ /* 0x000fe20007f1e0ff */
[----:B------:R-:W-:Y:S01]  /*0800*/  FMUL R5, R5, UR4 ;  /* 0x0000000405057c20 */ /* 0x000fe20008400000 */
[----:B------:R-:W-:Y:S01]  /*0810*/  ULDC UR4, c[0x0][0x154] ;  /* 0x0000550000047ab9 */ /* 0x000fe20000000800 */
[----:B------:R-:W1:Y:S02]  /*0820*/  LDC R14, c[0x0][0x618] ;  /* 0x00018600ff0e7b82 */ /* 0x000e640000000800 */
[----:B------:R-:W-:-:S02]  /*0830*/  IMAD.X R13, RZ, RZ, ~R6, P0 ;  /* 0x000000ffff0d7224 */ /* 0x000fc400000e0e06 */
[----:B------:R-:W2:Y:S01]  /*0840*/  F2I.U32.TRUNC.NTZ R5, R5 ;  /* 0x0000000500057305 */ /* 0x000ea2000020f000 */
[----:B------:R-:W-:-:S03]  /*0850*/  IMAD.WIDE.U32 R6, R11, R20, R2 ;  /* 0x000000140b067225 */ /* 0x000fc600078e0002 */
[----:B------:R-:W3:Y:S01]  /*0860*/  LDC R9, c[0x0][0x144] ;  /* 0x00005100ff097b82 */ /* 0x000ee20000000800 */
[----:B------:R-:W-:-:S04]  /*0870*/  IMAD R12, R13, R20, RZ ;  /* 0x000000140d0c7224 */ /* 0x000fc800078e02ff */
[----:B------:R-:W-:Y:S02]  /*0880*/  IMAD R11, R11, R21, R12 ;  /* 0x000000150b0b7224 */ /* 0x000fe400078e020c */
[----:B------:R-:W-:Y:S01]  /*0890*/  IMAD.MOV.U32 R12, RZ, RZ, 0x1 ;  /* 0x00000001ff0c7424 */ /* 0x000fe200078e00ff */
[----:B------:R-:W4:Y:S01]  /*08a0*/  LDC R18, c[0x0][0x608] ;  /* 0x00018200ff127b82 */ /* 0x000f220000000800 */
[----:B------:R-:W-:Y:S01]  /*08b0*/  IMAD.IADD R11, R7, 0x1, R11 ;  /* 0x00000001070b7824 */ /* 0x000fe200078e020b */
[----:B0-----:R-:W-:Y:S01]  /*08c0*/  ISETP.NE.U32.AND P0, PT, R22, RZ, PT ;  /* 0x000000ff1600720c */ /* 0x001fe20003f05070 */
[----:B--2---:R-:W-:-:S03]  /*08d0*/  IMAD.MOV R7, RZ, RZ, -R5 ;  /* 0x000000ffff077224 */ /* 0x004fc600078e0a05 */
[----:B------:R-:W-:Y:S02]  /*08e0*/  ISETP.NE.AND.EX P0, PT, R23, RZ, PT, P0 ;  /* 0x000000ff1700720c */ /* 0x000fe40003f05300 */
[----:B------:R-:W0:Y:S01]  /*08f0*/  LDC R13, c[0x0][0x658] ;  /* 0x00019600ff0d7b82 */ /* 0x000e220000000800 */
[--C-:B-1----:R-:W-:Y:S02]  /*0900*/  SHF.R.U64 R16, R6, R14, R11.reuse ;  /* 0x0000000e06107219 */ /* 0x102fe4000000120b */
[----:B------:R-:W-:Y:S02]  /*0910*/  I2FP.F32.U32 R6, R10 ;  /* 0x0000000a00067245 */ /* 0x000fe40000201000 */
[----:B------:R-:W-:-:S03]  /*0920*/  SHF.R.U32.HI R11, RZ, R14, R11 ;  /* 0x0000000eff0b7219 */ /* 0x000fc6000001160b */
[----:B------:R-:W1:Y:S01]  /*0930*/  LDC R17, c[0x0][0x148] ;  /* 0x00005200ff117b82 */ /* 0x000e620000000800 */
[----:B---3--:R-:W-:Y:S02]  /*0940*/  IMAD R5, R9, R7, R8 ;  /* 0x0000000709057224 */ /* 0x008fe400078e0208 */
[----:B------:R-:W-:Y:S01]  /*0950*/  FMUL R7, R6, UR4 ;  /* 0x0000000406077c20 */ /* 0x000fe20008400000 */
[----:B------:R-:W-:-:S03]  /*0960*/  IMAD.MOV.U32 R6, RZ, RZ, -0x1 ;  /* 0xffffffffff067424 */ /* 0x000fc600078e00ff */
[----:B------:R2:W3:Y:S01]  /*0970*/  F2I.U32.TRUNC.NTZ R15, R7 ;  /* 0x00000007000f7305 */ /* 0x0004e2000020f000 */
[----:B------:R-:W1:Y:S01]  /*0980*/  LDC R21, c[0x0][0x600] ;  /* 0x00018000ff157b82 */ /* 0x000e620000000800 */
[-CC-:B----4-:R-:W-:Y:S02]  /*0990*/  SHF.R.U64 R27, R16, R18.reuse, R11.reuse ;  /* 0x00000012101b7219 */ /* 0x190fe4000000120b */
[----:B------:R-:W-:-:S05]  /*09a0*/  SHF.R.U32.HI R8, RZ, R18, R11 ;  /* 0x00000012ff087219 */ /* 0x000fca000001160b */
[----:B------:R-:W4:Y:S01]  /*09b0*/  LDC R20, c[0x0][0x648] ;  /* 0x00019200ff147b82 */ /* 0x000f220000000800 */
[-CC-:B0-----:R-:W-:Y:S02]  /*09c0*/  SHF.R.U64 R18, R27, R13.reuse, R8.reuse ;  /* 0x0000000d1b127219 */ /* 0x181fe40000001208 */
[-C--:B------:R-:W-:Y:S02]  /*09d0*/  SHF.L.U32 R6, R6, R13.reuse, RZ ;  /* 0x0000000d06067219 */ /* 0x080fe400000006ff */
[-C--:B------:R-:W-:Y:S02]  /*09e0*/  SHF.R.U32.HI R8, RZ, R13.reuse, R8 ;  /* 0x0000000dff087219 */ /* 0x080fe40000011608 */
[----:B------:R-:W-:Y:S01]  /*09f0*/  LOP3.LUT R14, RZ, R6, RZ, 0x33, !PT ;  /* 0x00000006ff0e7212 */ /* 0x000fe200078e33ff */
[----:B------:R-:W0:Y:S01]  /*0a00*/  LDC R25, c[0x0][0x638] ;  /* 0x00018e00ff197b82 */ /* 0x000e220000000800 */
[----:B------:R-:W-:Y:S01]  /*0a10*/  SHF.L.U32 R11, R12, R13, RZ ;  /* 0x0000000d0c0b7219 */ /* 0x000fe200000006ff */
[----:B------:R-:W-:-:S02]  /*0a20*/  IMAD.MOV.U32 R6, RZ, RZ, R18 ;  /* 0x000000ffff067224 */ /* 0x000fc400078e0012 */
[----:B--2---:R-:W-:-:S04]  /*0a30*/  IMAD.MOV.U32 R7, RZ, RZ, R8 ;  /* 0x000000ffff077224 */ /* 0x004fc800078e0008 */
[----:B------:R-:W2:Y:S01]  /*0a40*/  LDC R24, c[0x0][0x610] ;  /* 0x00018400ff187b82 */ /* 0x000ea20000000800 */
[----:B---3--:R-:W-:Y:S05]  /*0a50*/  @!P0 BRA `(.L_x_6) ;  /* 0x0000000000288947 */ /* 0x008fea0003800000 */
[----:B------:R-:W3:Y:S02]  /*0a60*/  LDC R13, c[0x0][0x64c] ;  /* 0x00019300ff0d7b82 */ /* 0x000ee40000000800 */
[----:B---3--:R-:W-:-:S05]  /*0a70*/  IADD3 R13, P0, R18, R13, RZ ;  /* 0x0000000d120d7210 */ /* 0x008fca0007f1e0ff */
        /* <DEDUP_REMOVED lines=8> */
.L_x_6:
[----:B----4-:R-:W-:Y:S01]  /*0b00*/  SHF.R.U64 R6, R6, R20, R7 ;  /* 0x0000001406067219 */ /* 0x010fe20000001207 */
[----:B-1----:R-:W-:Y:S01]  /*0b10*/  VIADD R7, R21, 0xffffffff ;  /* 0xffffffff15077836 */ /* 0x002fe20000000000 */
[----:B------:R-:W-:Y:S01]  /*0b20*/  LOP3.LUT R14, R27, R14, RZ, 0xc0, !PT ;  /* 0x0000000e1b0e7212 */ /* 0x000fe200078ec0ff */
[----:B------:R-:W-:Y:S02]  /*0b30*/  IMAD.MOV R15, RZ, RZ, -R15 ;  /* 0x000000ffff0f7224 */ /* 0x000fe400078e0a0f */
[----:B------:R-:W-:Y:S01]  /*0b40*/  IMAD.MOV R8, RZ, RZ, -R6 ;  /* 0x000000ffff087224 */ /* 0x000fe200078e0a06 */
[----:B------:R-:W-:Y:S01]  /*0b50*/  LOP3.LUT R7, R16, R7, RZ, 0xc0, !PT ;  /* 0x0000000710077212 */ /* 0x000fe200078ec0ff */
[----:B------:R-:W-:Y:S02]  /*0b60*/  IMAD R14, R11, R6, R14 ;  /* 0x000000060b0e7224 */ /* 0x000fe400078e020e */
[----:B------:R-:W-:Y:S02]  /*0b70*/  @P3 IMAD R5, R17, R15, R10 ;  /* 0x0000000f11053224 */ /* 0x000fe400078e020a */
[----:B0-----:R-:W-:-:S02]  /*0b80*/  IMAD R6, R8, R25, R18 ;  /* 0x0000001908067224 */ /* 0x001fc400078e0212 */
[----:B--2---:R-:W-:Y:S02]  /*0b90*/  IMAD R5, R14, R24, R5 ;  /* 0x000000180e057224 */ /* 0x004fe400078e0205 */
[----:B------:R-:W-:Y:S02]  /*0ba0*/  IMAD R6, R6, R21, R7 ;  /* 0x0000001506067224 */ /* 0x000fe400078e0207 */
[----:B------:R-:W-:-:S03]  /*0bb0*/  IMAD.MOV.U32 R11, RZ, RZ, 0x1 ;  /* 0x00000001ff0b7424 */ /* 0x000fc600078e00ff */
[----:B------:R-:W-:Y:S02]  /*0bc0*/  SEL R7, R6, R5, !P3 ;  /* 0x0000000506077207 */ /* 0x000fe40005800000 */
[----:B------:R-:W-:Y:S01]  /*0bd0*/  SEL R6, R5, R6, !P3 ;  /* 0x0000000605067207 */ /* 0x000fe20005800000 */
[----:B------:R-:W-:-:S07]  /*0be0*/  IMAD.MOV.U32 R5, RZ, RZ, R26 ;  /* 0x000000ffff057224 */ /* 0x000fce00078e001a */
.L_x_4:
[----:B------:R-:W-:-:S08]  /*0bf0*/  NOP ;  /* 0x0000000000007918 */ /* 0x000fd00000000000 */
[----:B------:R-:W0:Y:S02]  /*0c00*/  USETMAXREG.TRY_ALLOC.CTAPOOL UP0, 0xe8 ;  /* 0x000000e8000079c8 */ /* 0x000e240008000600 */
[----:B0-----:R-:W-:-:S13]  /*0c10*/  PLOP3.LUT P0, PT, PT, PT, UP0, 0x80, 0x0 ;  /* 0x000000000000781c */ /* 0x001fda0003f0f008 */
[----:B------:R-:W-:Y:S05]  /*0c20*/  @!P0 BRA `(.L_x_4) ;  /* 0xfffffffc00f08947 */ /* 0x000fea000383ffff */
[----:B------:R-:W-:Y:S01]  /*0c30*/  ULDC.64 UR4, c[0x0][0x598] ;  /* 0x0001660000047ab9 */ /* 0x000fe20000000a00 */
[----:B------:R-:W-:Y:S01]  /*0c40*/  ULDC.64 UR20, c[0x0][0x208] ;  /* 0x0000820000147ab9 */ /* 0x000fe20000000a00 */
[----:B------:R-:W-:-:S04]  /*0c50*/  ISETP.NE.U32.AND P0, PT, RZ, UR4, PT ;  /* 0x00000004ff007c0c */ /* 0x000fc8000bf05070 */
[----:B------:R-:W-:-:S13]  /*0c60*/  ISETP.NE.AND.EX P0, PT, RZ, UR5, PT, P0 ;  /* 0x00000005ff007c0c */ /* 0x000fda000bf05300 */
[----:B------:R-:W-:Y:S05]  /*0c70*/  @!P0 BRA `(.L_x_7) ;  /* 0x00000000001c8947 */ /* 0x000fea0003800000 */
[----:B------:R-:W0:Y:S02]  /*0c80*/  LDC.64 R8, c[0x0][0x598] ;  /* 0x00016600ff087b82 */ /* 0x000e240000000a00 */
[----:B0-----:R-:W2:Y:S02]  /*0c90*/  LDG.E.64 R8, desc[UR20][R8.64] ;  /* 0x0000001408087981 */ /* 0x001ea4000c1e1b00 */
[----:B--2---:R-:W-:-:S04]  /*0ca0*/  ISETP.NE.U32.AND P0, PT, R8, RZ, PT ;  /* 0x000000ff0800720c */ /* 0x004fc80003f05070 */
[----:B------:R-:W-:-:S13]  /*0cb0*/  ISETP.NE.AND.EX P0, PT, R9, RZ, PT, P0 ;  /* 0x000000ff0900720c */ /* 0x000fda0003f05300 */
[----:B------:R-:W-:Y:S05]  /*0cc0*/  @!P0 BRA `(.L_x_7) ;  /* 0x0000000000088947 */ /* 0x000fea0003800000 */
[----:B------:R0:W5:Y:S01]  /*0cd0*/  LD.E R209, desc[UR20][R8.64] ;  /* 0x0000001408d17980 */ /* 0x000162000c101900 */
[----:B------:R-:W-:Y:S05]  /*0ce0*/  BRA `(.L_x_8) ;  /* 0x0000000000207947 */ /* 0x000fea0003800000 */
.L_x_7:
[----:B------:R-:W-:Y:S02]  /*0cf0*/  ULDC.64 UR4, c[0x0][0x588] ;  /* 0x0001620000047ab9 */ /* 0x000fe40000000a00 */
[----:B------:R-:W-:-:S04]  /*0d00*/  ISETP.NE.U32.AND P0, PT, RZ, UR4, PT ;  /* 0x00000004ff007c0c */ /* 0x000fc8000bf05070 */
[----:B------:R-:W-:-:S13]  /*0d10*/  ISETP.NE.AND.EX P0, PT, RZ, UR5, PT, P0 ;  /* 0x00000005ff007c0c */ /* 0x000fda000bf05300 */
[----:B------:R-:W-:Y:S05]  /*0d20*/  @!P0 BRA `(.L_x_9) ;  /* 0x00000000000c8947 */ /* 0x000fea0003800000 */
[----:B------:R-:W0:Y:S02]  /*0d30*/  LDC.64 R8, c[0x0][0x588] ;  /* 0x00016200ff087b82 */ /* 0x000e240000000a00 */
[----:B0-----:R1:W5:Y:S01]  /*0d40*/  LDG.E R209, desc[UR20][R8.64] ;  /* 0x0000001408d17981 */ /* 0x001362000c1e1900 */
[----:B------:R-:W-:Y:S05]  /*0d50*/  BRA `(.L_x_8) ;  /* 0x0000000000047947 */ /* 0x000fea0003800000 */
.L_x_9:
[----:B------:R-:W2:Y:S02]  /*0d60*/  LDC R209, c[0x0][0x580] ;  /* 0x00016000ffd17b82 */ /* 0x000ea40000000800 */
.L_x_8:
[----:B------:R-:W-:Y:S02]  /*0d70*/  ULDC.64 UR4, c[0x0][0x5a0] ;  /* 0x0001680000047ab9 */ /* 0x000fe40000000a00 */
[----:B------:R-:W-:-:S04]  /*0d80*/  ISETP.NE.U32.AND P0, PT, RZ, UR4, PT ;  /* 0x00000004ff007c0c */ /* 0x000fc8000bf05070 */
[----:B------:R-:W-:-:S13]  /*0d90*/  ISETP.NE.AND.EX P0, PT, RZ, UR5, PT, P0 ;  /* 0x00000005ff007c0c */ /* 0x000fda000bf05300 */
[----:B------:R-:W-:Y:S05]  /*0da0*/  @!P0 BRA `(.L_x_10) ;  /* 0x00000000001c8947 */ /* 0x000fea0003800000 */
[----:B01----:R-:W0:Y:S02]  /*0db0*/  LDC.64 R8, c[0x0][0x5a0] ;  /* 0x00016800ff087b82 */ /* 0x003e240000000a00 */
[----:B0-----:R-:W3:Y:S02]  /*0dc0*/  LDG.E.64 R8, desc[UR20][R8.64] ;  /* 0x0000001408087981 */ /* 0x001ee4000c1e1b00 */
[----:B---3--:R-:W-:-:S04]  /*0dd0*/  ISETP.NE.U32.AND P0, PT, R8, RZ, PT ;  /* 0x000000ff0800720c */ /* 0x008fc80003f05070 */
[----:B------:R-:W-:-:S13]  /*0de0*/  ISETP.NE.AND.EX P0, PT, R9, RZ, PT, P0 ;  /* 0x000000ff0900720c */ /* 0x000fda0003f05300 */
[----:B------:R-:W-:Y:S05]  /*0df0*/  @!P0 BRA `(.L_x_10) ;  /* 0x0000000000088947 */ /* 0x000fea0003800000 */
[----:B------:R0:W5:Y:S01]  /*0e00*/  LD.E R208, desc[UR20][R8.64] ;  /* 0x0000001408d07980 */ /* 0x000162000c101900 */
[----:B------:R-:W-:Y:S05]  /*0e10*/  BRA `(.L_x_11) ;  /* 0x0000000000207947 */ /* 0x000fea0003800000 */
.L_x_10:
[----:B------:R-:W-:Y:S02]  /*0e20*/  ULDC.64 UR4, c[0x0][0x590] ;  /* 0x0001640000047ab9 */ /* 0x000fe40000000a00 */
[----:B------:R-:W-:-:S04]  /*0e30*/  ISETP.NE.U32.AND P0, PT, RZ, UR4, PT ;  /* 0x00000004ff007c0c */ /* 0x000fc8000bf05070 */
[----:B------:R-:W-:-:S13]  /*0e40*/  ISETP.NE.AND.EX P0, PT, RZ, UR5, PT, P0 ;  /* 0x00000005ff007c0c */ /* 0x000fda000bf05300 */
[----:B------:R-:W-:Y:S05]  /*0e50*/  @!P0 BRA `(.L_x_12) ;  /* 0x00000000000c8947 */ /* 0x000fea0003800000 */
[----:B01----:R-:W0:Y:S02]  /*0e60*/  LDC.64 R8, c[0x0][0x590] ;  /* 0x00016400ff087b82 */ /* 0x003e240000000a00 */
[----:B0-----:R1:W5:Y:S01]  /*0e70*/  LDG.E R208, desc[UR20][R8.64] ;  /* 0x0000001408d07981 */ /* 0x001362000c1e1900 */
[----:B------:R-:W-:Y:S05]  /*0e80*/  BRA `(.L_x_11) ;  /* 0x0000000000047947 */ /* 0x000fea0003800000 */
.L_x_12:
[----:B------:R-:W3:Y:S02]  /*0e90*/  LDC R208, c[0x0][0x584] ;  /* 0x00016100ffd07b82 */ /* 0x000ee40000000800 */
.L_x_11:
[----:B------:R-:W-:-:S13]  /*0ea0*/  LOP3.LUT P0, RZ, R11, 0xff, RZ, 0xc0, !PT ;  /* 0x000000ff0bff7812 */ /* 0x000fda000780c0ff */
[----:B------:R-:W-:Y:S05]  /*0eb0*/  @!P0 EXIT ;  /* 0x000000000000894d */ /* 0x000fea0003800000 */
[----:B------:R-:W-:Y:S01]  /*0ec0*/  ULDC UR4, c[0x0][0x28c] ;  /* 0x0000a30000047ab9 */ /* 0x000fe20000000800 */
[----:B------:R-:W-:Y:S01]  /*0ed0*/  LOP3.LUT R212, R4, 0x1, RZ, 0xfc, !PT ;  /* 0x0000000104d47812 */ /* 0x000fe200078efcff */
[----:B------:R-:W-:-:S04]  /*0ee0*/  UIADD3 UR4, UR4, 0x7f, URZ ;  /* 0x0000007f04047890 */ /* 0x000fc8000fffe03f */
[----:B------:R-:W-:-:S04]  /*0ef0*/  USHF.R.S32.HI UR5, URZ, 0x1f, UR4 ;  /* 0x0000001f3f057899 */ /* 0x000fc80008011404 */
[----:B------:R-:W-:-:S03]  /*0f00*/  ULEA.HI UR5, UR5, UR4, URZ, 0x7 ;  /* 0x0000000405057291 */ /* 0x000fc6000f8f383f */
[----:B------:R-:W-:Y:S01]  /*0f10*/  UMOV UR4, URZ ;  /* 0x0000003f00047c82 */ /* 0x000fe20008000000 */
[----:B------:R-:W-:-:S03]  /*0f20*/  USHF.R.S32.HI UR9, URZ, 0x7, UR5 ;  /* 0x000000073f097899 */ /* 0x000fc60008011405 */
[----:B------:R-:W-:-:S09]  /*0f30*/  UMOV UR5, URZ ;  /* 0x0000003f00057c82 */ /* 0x000fd20008000000 */
.L_x_229:
[----:B01----:R-:W-:Y:S01]  /*0f40*/  LOP3.LUT R8, R0, 0x80, RZ, 0xc0, !PT ;  /* 0x0000008000087812 */ /* 0x003fe200078ec0ff */
[----:B------:R-:W0:Y:S01]  /*0f50*/  S2UR UR13, SR_CgaCtaId ;  /* 0x00000000000d79c3 */ /* 0x000e220000008800 */
[----:B------:R-:W-:Y:S01]  /*0f60*/  UMOV UR12, 0x400 ;  /* 0x00000400000c7882 */ /* 0x000fe20000000000 */
[----:B------:R-:W-:Y:S01]  /*0f70*/  UMOV UR6, URZ ;  /* 0x0000003f00067c82 */ /* 0x000fe20008000000 */
[----:B------:R-:W-:Y:S01]  /*0f80*/  SHF.R.U32.HI R8, RZ, 0x7, R8 ;  /* 0x00000007ff087819 */ /* 0x000fe20000011608 */
[----:B------:R-:W-:Y:S01]  /*0f90*/  UMOV UR7, URZ ;  /* 0x0000003f00077c82 */ /* 0x000fe20008000000 */
[----:B------:R-:W-:Y:S02]  /*0fa0*/  CS2R R206, SRZ ;  /* 0x0000000000ce7805 */ /* 0x000fe4000001ff00 */
[----:B------:R-:W-:Y:S02]  /*0fb0*/  CS2R R204, SRZ ;  /* 0x0000000000cc7805 */ /* 0x000fe4000001ff00 */
[----:B------:R-:W-:Y:S01]  /*0fc0*/  CS2R R202, SRZ ;  /* 0x0000000000ca7805 */ /* 0x000fe2000001ff00 */
[----:B------:R-:W1:Y:S01]  /*0fd0*/  LDC R9, c[0x0][0x28c] ;  /* 0x0000a300ff097b82 */ /* 0x000e620000000800 */
[----:B----4-:R-:W4:Y:S01]  /*0fe0*/  SHFL.IDX PT, R8, R8, RZ, 0x1f ;  /* 0x00001fff08087589 */ /* 0x010f2200000e0000 */
[----:B------:R-:W-:-:S02]  /*0ff0*/  CS2R R200, SRZ ;  /* 0x0000000000c87805 */ /* 0x000fc4000001ff00 */
[----:B------:R-:W-:Y:S02]  /*1000*/  CS2R R198, SRZ ;  /* 0x0000000000c67805 */ /* 0x000fe4000001ff00 */
[----:B------:R-:W-:Y:S02]  /*1010*/  CS2R R196, SRZ ;  /* 0x0000000000c47805 */ /* 0x000fe4000001ff00 */
[----:B------:R-:W-:Y:S02]  /*1020*/  CS2R R194, SRZ ;  /* 0x0000000000c27805 */ /* 0x000fe4000001ff00 */
[----:B------:R-:W-:Y:S02]  /*1030*/  CS2R R192, SRZ ;  /* 0x0000000000c07805 */ /* 0x000fe4000001ff00 */
[----:B------:R-:W-:Y:S02]  /*1040*/  CS2R R190, SRZ ;  /* 0x0000000000be7805 */ /* 0x000fe4000001ff00 */
        /* <DEDUP_REMOVED lines=16> */
[----:B-1----:R-:W-:Y:S02]  /*1150*/  ISETP.GE.AND P0, PT, R9, 0x1, PT ;  /* 0x000000010900780c */ /* 0x002fe40003f06270 */
[----:B------:R-:W-:Y:S02]  /*1160*/  CS2R R156, SRZ ;  /* 0x00000000009c7805 */ /* 0x000fe4000001ff00 */
[----:B----4-:R-:W-:-:S02]  /*1170*/  R2UR UR8, R8 ;  /* 0x00000000080872ca */ /* 0x010fc400000e0000 */
        /* <DEDUP_REMOVED lines=11> */
[----:B------:R-:W-:Y:S01]  /*1230*/  CS2R R132, SRZ ;  /* 0x0000000000847805 */ /* 0x000fe2000001ff00 */
[----:B------:R-:W-:Y:S01]  /*1240*/  ULEA.HI UR10, UR8, UR8, URZ, 0x1 ;  /* 0x00000008080a7291 */ /* 0x000fe2000f8f083f */
[----:B------:R-:W-:-:S02]  /*1250*/  CS2R R130, SRZ ;  /* 0x0000000000827805 */ /* 0x000fc4000001ff00 */
[----:B------:R-:W-:Y:S02]  /*1260*/  CS2R R128, SRZ ;  /* 0x0000000000807805 */ /* 0x000fe4000001ff00 */
[----:B------:R-:W-:Y:S01]  /*1270*/  CS2R R126, SRZ ;  /* 0x00000000007e7805 */ /* 0x000fe2000001ff00 */
[----:B------:R-:W-:Y:S01]  /*1280*/  ULOP3.LUT UR11, UR10, 0x7fffe, URZ, 0xc0, !UPT ;  /* 0x0007fffe0a0b7892 */ /* 0x000fe2000f8ec03f */
[----:B------:R-:W-:Y:S01]  /*1290*/  CS2R R124, SRZ ;  /* 0x00000000007c7805 */ /* 0x000fe2000001ff00 */
[----:B0-----:R-:W-:Y:S01]  /*12a0*/  ULEA UR10, UR13, UR12, 0x18 ;  /* 0x0000000c0d0a7291 */ /* 0x001fe2000f8ec03f */
[----:B------:R-:W-:Y:S01]  /*12b0*/  CS2R R122, SRZ ;  /* 0x00000000007a7805 */ /* 0x000fe2000001ff00 */
[----:B------:R-:W-:Y:S01]  /*12c0*/  UIADD3 UR11, UR8, -UR11, URZ ;  /* 0x8000000b080b7290 */ /* 0x000fe2000fffe03f */
[----:B------:R-:W-:Y:S01]  /*12d0*/  CS2R R120, SRZ ;  /* 0x0000000000787805 */ /* 0x000fe2000001ff00 */
[----:B------:R-:W-:Y:S01]  /*12e0*/  UMOV UR12, UR5 ;  /* 0x00000005000c7c82 */ /* 0x000fe20008000000 */
[----:B------:R-:W-:Y:S01]  /*12f0*/  UMOV UR8, URZ ;  /* 0x0000003f00087c82 */ /* 0x000fe20008000000 */
[----:B------:R-:W-:Y:S01]  /*1300*/  ULEA UR11, UR11, UR10, 0xd ;  /* 0x0000000a0b0b7291 */ /* 0x000fe2000f8e683f */
[----:B------:R-:W-:-:S02]  /*1310*/  CS2R R22, SRZ ;  /* 0x0000000000167805 */ /* 0x000fc4000001ff00 */
[----:B------:R-:W-:Y:S02]  /*1320*/  CS2R R20, SRZ ;  /* 0x0000000000147805 */ /* 0x000fe4000001ff00 */
[----:B------:R-:W-:Y:S01]  /*1330*/  CS2R R18, SRZ ;  /* 0x0000000000127805 */ /* 0x000fe2000001ff00 */
[----:B------:R-:W-:Y:S01]  /*1340*/  UIADD3 UR11, UR11, 0x100, URZ ;  /* 0x000001000b0b7890 */ /* 0x000fe2000fffe03f */
[----:B------:R-:W-:Y:S01]  /*1350*/  CS2R R210, SRZ ;  /* 0x0000000000d27805 */ /* 0x000fe2000001ff00 */
[----:B------:R-:W-:Y:S01]  /*1360*/  IMAD.U32 R11, RZ, RZ, UR4 ;  /* 0x00000004ff0b7e24 */ /* 0x000fe2000f8e00ff */
[----:B------:R-:W-:Y:S01]  /*1370*/  CS2R R72, SRZ ;  /* 0x0000000000487805 */ /* 0x000fe2000001ff00 */
[----:B------:R-:W-:Y:S01]  /*1380*/  USHF.R.U32.HI UR11, URZ, 0x4, UR11 ;  /* 0x000000043f0b7899 */ /* 0x000fe2000801160b */
[----:B------:R-:W-:Y:S02]  /*1390*/  CS2R R74, SRZ ;  /* 0x00000000004a7805 */ /* 0x000fe4000001ff00 */
[----:B------:R-:W-:-:S02]  /*13a0*/  CS2R R76, SRZ ;  /* 0x00000000004c7805 */ /* 0x000fc4000001ff00 */
[----:B------:R-:W-:Y:S01]  /*13b0*/  CS2R R78, SRZ ;  /* 0x00000000004e7805 */ /* 0x000fe2000001ff00 */
[----:B------:R-:W-:Y:S01]  /*13c0*/  ULOP3.LUT UR11, UR11, 0x3fff, URZ, 0xc0, !UPT ;  /* 0x00003fff0b0b7892 */ /* 0x000fe2000f8ec03f */
        /* <DEDUP_REMOVED lines=22> */
[----:B---3--:R-:W-:-:S02]  /*1530*/  CS2R R28, SRZ ;  /* 0x00000000001c7805 */ /* 0x008fc4000001ff00 */
        /* <DEDUP_REMOVED lines=20> */
[----:B------:R-:W-:Y:S01]  /*1680*/  CS2R R70, SRZ ;  /* 0x0000000000467805 */ /* 0x000fe2000001ff00 */
[----:B------:R-:W-:Y:S06]  /*1690*/  @!P0 BRA `(.L_x_13) ;  /* 0x0000000c004c8947 */ /* 0x000fec0003800000 */
[----:B------:R-:W-:-:S13]  /*16a0*/  ISETP.NE.AND P1, PT, R212, 0x3, PT ;  /* 0x00000003d400780c */ /* 0x000fda0003f25270 */
[----:B------:R-:W-:Y:S05]  /*16b0*/  @!P1 BRA `(.L_x_14) ;  /* 0x0000000000049947 */ /* 0x000fea0003800000 */
[----:B------:R-:W-:Y:S01]  /*16c0*/  BPT.TRAP 0x1 ;  /* 0x000000040000795c */ /* 0x000fe20000300000 */
.L_x_14:
[----:B------:R-:W-:Y:S01]  /*16d0*/  ULEA UR6, UR5, UR10, 0x3 ;  /* 0x0000000a05067291 */ /* 0x000fe2000f8e183f */
[----:B------:R-:W-:-:S05]  /*16e0*/  IMAD.U32 R8, RZ, RZ, UR4 ;  /* 0x00000004ff087e24 */ /* 0x000fca000f8e00ff */
[----:B------:R-:W-:-:S04]  /*16f0*/  SHF.L.U32 R8, R8, 0x1f, RZ ;  /* 0x0000001f08087819 */ /* 0x000fc800000006ff */
[----:B------:R0:W1:Y:S01]  /*1700*/  SYNCS.PHASECHK.TRANS64.TRYWAIT P0, [UR6], R8 ;  /* 0x00000008ff0075a7 */ /* 0x0000620008000146 */
[----:B------:R-:W-:Y:S05]  /*1710*/  @!P1 BRA `(.L_x_15) ;  /* 0x0000000000049947 */ /* 0x000fea0003800000 */
[----:B------:R-:W-:Y:S01]  /*1720*/  BPT.TRAP 0x1 ;  /* 0x000000040000795c */ /* 0x000fe20000300000 */
.L_x_15:
[----:B-1----:R-:W-:Y:S05]  /*1730*/  @P0 BRA `(.L_x_16) ;  /* 0x0000000000080947 */ /* 0x002fea0003800000 */
[----:B------:R-:W1:Y:S02]  /*1740*/  SYNCS.PHASECHK.TRANS64.TRYWAIT P0, [UR6], R8 ;  /* 0x00000008ff0075a7 */ /* 0x000e640008000146 */
[----:B-1----:R-:W-:Y:S05]  /*1750*/  @!P0 BRA `(.L_x_17) ;  /* 0x000000a800848947 */ /* 0x002fea0003800000 */
.L_x_16:
[----:B------:R-:W-:Y:S01]  /*1760*/  UIADD3 UR6, UR10, 0x28100, URZ ;  /* 0x000281000a067890 */ /* 0x000fe2000fffe03f */
[----:B------:R-:W-:Y:S01]  /*1770*/  WARPGROUP.ARRIVE ;  /* 0x00000000000079c5 */ /* 0x000fe20000000000 */
[----:B------:R-:W-:Y:S01]  /*1780*/  ULOP3.LUT UR7, UR11, 0x10000, URZ, 0xfc, !UPT ;  /* 0x000100000b077892 */ /* 0x000fe2000f8efc3f */
[----:B------:R-:W-:Y:S01]  /*1790*/  CS2R R206, SRZ ;  /* 0x0000000000ce7805 */ /* 0x000fe2000001ff00 */
[----:B------:R-:W-:Y:S01]  /*17a0*/  USHF.R.U32.HI UR6, URZ, 0x4, UR6 ;  /* 0x000000043f067899 */ /* 0x000fe20008011606 */
[----:B------:R-:W-:Y:S01]  /*17b0*/  CS2R R204, SRZ ;  /* 0x0000000000cc7805 */ /* 0x000fe2000001ff00 */
[----:B------:R-:W-:Y:S01]  /*17c0*/  ULEA UR7, UR5, UR7, 0xb ;  /* 0x0000000705077291 */ /* 0x000fe2000f8e583f */
[----:B------:R-:W-:Y:S01]  /*17d0*/  CS2R R202, SRZ ;  /* 0x0000000000ca7805 */ /* 0x000fe2000001ff00 */
[----:B------:R-:W-:Y:S01]  /*17e0*/  ULOP3.LUT UR6, UR6, 0x3fff, URZ, 0xc0, !UPT ;  /* 0x00003fff06067892 */ /* 0x000fe2000f8ec03f */
[----:B------:R-:W-:Y:S01]  /*17f0*/  CS2R R200, SRZ ;  /* 0x0000000000c87805 */ /* 0x000fe2000001ff00 */
[----:B------:R-:W-:Y:S01]  /*1800*/  UMOV UR13, 0x40000040 ;  /* 0x40000040000d7882 */ /* 0x000fe20000000000 */
[----:B------:R-:W-:Y:S01]  /*1810*/  UMOV UR15, 0x40000040 ;  /* 0x40000040000f7882 */ /* 0x000fe20000000000 */
[----:B------:R-:W-:Y:S01]  /*1820*/  ULOP3.LUT UR6, UR6, 0x10000, URZ, 0xfc, !UPT ;  /* 0x0001000006067892 */ /* 0x000fe2000f8efc3f */
[----:B------:R-:W-:Y:S01]  /*1830*/  CS2R R198, SRZ ;  /* 0x0000000000c67805 */ /* 0x000fe2000001ff00 */
[----:B------:R-:W-:Y:S01]  /*1840*/  UMOV UR12, UR7 ;  /* 0x00000007000c7c82 */ /* 0x000fe20008000000 */
[----:B------:R-:W-:Y:S01]  /*1850*/  CS2R R196, SRZ ;  /* 0x0000000000c47805 */ /* 0x000fe2000001ff00 */
[----:B------:R-:W-:Y:S01]  /*1860*/  UIMAD UR8, UR5, 0x300, UR6 ;  /* 0x00000300050878a4 */ /* 0x000fe2000f8e0206 */
[----:B------:R-:W-:-:S02]  /*1870*/  CS2R R194, SRZ ;  /* 0x0000000000c27805 */ /* 0x000fc4000001ff00 */
[----:B------:R-:W-:Y:S01]  /*1880*/  CS2R R192, SRZ ;  /* 0x0000000000c07805 */ /* 0x000fe2000001ff00 */
[----:B------:R-:W-:Y:S01]  /*1890*/  UMOV UR6, 0x4 ;  /* 0x0000000400067882 */ /* 0x000fe20000000000 */
[----:B------:R-:W-:Y:S02]  /*18a0*/  CS2R R190, SRZ ;  /* 0x0000000000be7805 */ /* 0x000fe4000001ff00 */
[----:B------:R-:W-:Y:S02]  /*18b0*/  CS2R R188, SRZ ;  /* 0x0000000000bc7805 */ /* 0x000fe4000001ff00 */
[----:B------:R-:W-:Y:S01]  /*18c0*/  CS2R R186, SRZ ;  /* 0x0000000000ba7805 */ /* 0x000fe2000001ff00 */
[----:B------:R-:W-:Y:S01]  /*18d0*/  UMOV UR14, UR8 ;  /* 0x00000008000e7c82 */ /* 0x000fe20008000000 */
[----:B------:R-:W-:Y:S01]  /*18e0*/  CS2R R184, SRZ ;  /* 0x0000000000b87805 */ /* 0x000fe2000001ff00 */
[----:B------:R-:W-:Y:S01]  /*18f0*/  QGMMA.64x96x32.F32.E4M3.E4M3 R72, gdesc[UR12], RZ, !UPT ;  /* 0x016000000c4879f3 */ /* 0x000fe2000c7008ff */
[----:B------:R-:W-:Y:S01]  /*1900*/  UIADD3 UR12, UR7, 0x400, URZ ;  /* 0x00000400070c7890 */ /* 0x000fe2000fffe03f */
[----:B------:R-:W-:Y:S01]  /*1910*/  CS2R R182, SRZ ;  /* 0x0000000000b67805 */ /* 0x000fe2000001ff00 */
[----:B------:R-:W-:Y:S01]  /*1920*/  UMOV UR13, 0x40000040 ;  /* 0x40000040000d7882 */ /* 0x000fe20000000000 */
[----:B------:R-:W-:-:S02]  /*1930*/  CS2R R180, SRZ ;  /* 0x0000000000b47805 */ /* 0x000fc4000001ff00 */
[----:B------:R-:W-:Y:S02]  /*1940*/  CS2R R178, SRZ ;  /* 0x0000000000b27805 */ /* 0x000fe4000001ff00 */
[----:B------:R-:W-:Y:S02]  /*1950*/  CS2R R176, SRZ ;  /* 0x0000000000b07805 */ /* 0x000fe4000001ff00 */
[----:B------:R-:W-:Y:S02]  /*1960*/  CS2R R174, SRZ ;  /* 0x0000000000ae7805 */ /* 0x000fe4000001ff00 */
[----:B------:R-:W-:Y:S02]  /*1970*/  CS2R R172, SRZ ;  /* 0x0000000000ac7805 */ /* 0x000fe4000001ff00 */
[----:B------:R-:W-:Y:S01]  /*1980*/  CS2R R170, SRZ ;  /* 0x0000000000aa7805 */ /* 0x000fe2000001ff00 */
[----:B------:R-:W-:Y:S01]  /*1990*/  QGMMA.64x96x32.F32.E4M3.E4M3 R24, gdesc[UR12], RZ, !UPT ;  /* 0x016000000c1879f3 */ /* 0x000fe2000c7008ff */
[----:B------:R-:W-:Y:S01]  /*19a0*/  UIADD3 UR12, UR7, 0x2, URZ ;  /* 0x00000002070c7890 */ /* 0x000fe2000fffe03f */
[----:B------:R-:W-:Y:S01]  /*19b0*/  CS2R R168, SRZ ;  /* 0x0000000000a87805 */ /* 0x000fe2000001ff00 */
[----:B------:R-:W-:Y:S01]  /*19c0*/  UIADD3 UR14, UR8, 0x2, URZ ;  /* 0x00000002080e7890 */ /* 0x000fe2000fffe03f */
[----:B------:R-:W-:Y:S01]  /*19d0*/  CS2R R166, SRZ ;  /* 0x0000000000a67805 */ /* 0x000fe2000001ff00 */
[----:B------:R-:W-:Y:S01]  /*19e0*/  UMOV UR13, 0x40000040 ;  /* 0x40000040000d7882 */ /* 0x000fe20000000000 */
[----:B------:R-:W-:Y:S01]  /*19f0*/  UMOV UR15, 0x40000040 ;  /* 0x40000040000f7882 */ /* 0x000fe20000000000 */
        /* <DEDUP_REMOVED lines=26> */
[----:B------:R-:W-:Y:S01]  /*1ba0*/  CS2R R210, SRZ ;  /* 0x0000000000d27805 */ /* 0x000fe2000001ff00 */
[----:B------:R-:W-:Y:S01]  /*1bb0*/  QGMMA.64x96x32.F32.E4M3.E4M3 R72, gdesc[UR12], R72 ;  /* 0x016000000c4879f3 */ /* 0x000fe20008700848 */
[----:B------:R-:W-:Y:S01]  /*1bc0*/  UIADD3 UR12, UR7, 0x402, URZ ;  /* 0x00000402070c7890 */ /* 0x000fe2000fffe03f */
[----:B------:R-:W-:-:S08]  /*1bd0*/  UMOV UR13, 0x40000040 ;  /* 0x40000040000d7882 */ /* 0x000fd00000000000 */
[----:B------:R-:W-:Y:S01]  /*1be0*/  QGMMA.64x96x32.F32.E4M3.E4M3 R24, gdesc[UR12], R24 ;  /* 0x016000000c1879f3 */ /* 0x000fe20008700818 */
[----:B------:R-:W-:Y:S02]  /*1bf0*/  UIADD3 UR12, UR7, 0x4, URZ ;  /* 0x00000004070c7890 */ /* 0x000fe4000fffe03f */
[----:B------:R-:W-:Y:S01]  /*1c00*/  UIADD3 UR14, UR8, 0x4, URZ ;  /* 0x00000004080e7890 */ /* 0x000fe2000fffe03f */
[----:B------:R-:W-:Y:S01]  /*1c10*/  UMOV UR13, 0x40000040 ;  /* 0x40000040000d7882 */ /* 0x000fe20000000000 */
[----:B------:R-:W-:-:S07]  /*1c20*/  UMOV UR15, 0x40000040 ;  /* 0x40000040000f7882 */ /* 0x000fce0000000000 */
        /* <DEDUP_REMOVED lines=10> */
[----:B------:R-:W-:Y:S02]  /*1cd0*/  UMOV UR13, 0x40000040 ;  /* 0x40000040000d7882 */ /* 0x000fe40000000000 */
[----:B------:R-:W-:Y:S02]  /*1ce0*/  ULDC UR7, c[0x0][0x50c] ;  /* 0x0001430000077ab9 */ /* 0x000fe40000000800 */
[----:B------:R-:W-:-:S04]  /*1cf0*/  UISETP.NE.AND UP0, UPT, UR7, 0x4, UPT ;  /* 0x000000040700788c */ /* 0x000fc8000bf05270 */
[----:B------:R-:W-:Y:S01]  /*1d00*/  USEL UR7, URZ, 0x1, UP0 ;  /* 0x000000013f077887 */ /* 0x000fe20008000000 */
[----:B------:R-:W-:Y:S05]  /*1d10*/  QGMMA.64x96x32.F32.E4M3.E4M3 R24, gdesc[UR12], R24, gsb0 ;  /* 0x016000000c1879f3 */ /* 0x000fea0008000818 */
[----:B------:R-:W-:-:S13]  /*1d20*/  ISETP.NE.AND P0, PT, RZ, UR7, PT ;  /* 0x00000007ff007c0c */ /* 0x000fda000bf05270 */
[----:B------:R-:W-:Y:S05]  /*1d30*/  @!P0 BRA `(.L_x_18) ;  /* 0x0000000400888947 */ /* 0x000fea0003800000 */
[----:B------:R-:W-:Y:S02]  /*1d40*/  WARPGROUP.DEPBAR.LE gsb0, 0x0 ;  /* 0x00008000000079c5 */ /* 0x000fe40000010000 */
[----:B------:R-:W-:-:S01]  /*1d50*/  FADD R211, RZ, R72 ;  /* 0x00000048ffd37221 */ /* 0x000fc20000000000 */
[----:B------:R-:W-:Y:S01]  /*1d60*/  FADD R210, RZ, R73 ;  /* 0x00000049ffd27221 */ /* 0x000fe20000000000 */
        /* <DEDUP_REMOVED lines=94> */
[----:B------:R-:W-:-:S06]  /*2350*/  UMOV UR6, URZ ;  /* 0x0000003f00067c82 */ /* 0x000fcc0008000000 */
.L_x_18:
[----:B------:R-:W-:-:S04]  /*2360*/  UIADD3 UR12, UR5, 0x1, URZ ;  /* 0x00000001050c7890 */ /* 0x000fc8000fffe03f */
[----:B------:R-:W-:-:S04]  /*2370*/  UISETP.NE.AND UP0, UPT, UR12, 0x5, UPT ;  /* 0x000000050c00788c */ /* 0x000fc8000bf05270 */
[----:B------:R-:W-:Y:S02]  /*2380*/  USEL UR8, URZ, 0x1, UP0 ;  /* 0x000000013f087887 */ /* 0x000fe40008000000 */
[----:B------:R-:W-:Y:S02]  /*2390*/  USEL UR12, UR12, URZ, UP0 ;  /* 0x0000003f0c0c7287 */ /* 0x000fe40008000000 */
[----:B------:R-:W-:-:S06]  /*23a0*/  ULOP3.LUT UR8, UR4, UR8, URZ, 0x3c, !UPT ;  /* 0x0000000804087292 */ /* 0x000fcc000f8e3c3f */
[----:B------:R-:W-:Y:S01]  /*23b0*/  IMAD.U32 R11, RZ, RZ, UR8 ;  /* 0x00000008ff0b7e24 */ /* 0x000fe2000f8e00ff */
[----:B------:R-:W-:-:S06]  /*23c0*/  UMOV UR8, 0x1 ;  /* 0x0000000100087882 */ /* 0x000fcc0000000000 */
.L_x_13:
[----:B------:R-:W-:-:S04]  /*23d0*/  UISETP.LT.AND UP0, UPT, UR9, 0x1, UPT ;  /* 0x000000010900788c */ /* 0x000fc8000bf01270 */
[----:B------:R-:W-:-:S04]  /*23e0*/  USEL UR13, UR9, 0x1, UP0 ;  /* 0x00000001090d7887 */ /* 0x000fc80008000000 */
[----:B------:R-:W-:-:S04]  /*23f0*/  UIADD3 UR13, UR9, -UR13, URZ ;  /* 0x8000000d090d7290 */ /* 0x000fc8000fffe03f */
[----:B------:R-:W-:-:S06]  /*2400*/  UISETP.GE.AND UP0, UPT, UR13, 0x1, UPT ;  /* 0x000000010d00788c */ /* 0x000fcc000bf06270 */
[----:B------:R-:W-:-:S13]  /*2410*/  PLOP3.LUT P0, PT, PT, PT, UP0, 0x80, 0x0 ;  /* 0x000000000000781c */ /* 0x000fda0003f0f008 */
[----:B------:R-:W-:Y:S05]  /*2420*/  @!P0 BRA `(.L_x_19) ;  /* 0x0000000800e48947 */ /* 0x000fea0003800000 */
[----:B01----:R-:W-:Y:S01]  /*2430*/  IMAD.U32 R8, RZ, RZ, UR13 ;  /* 0x0000000dff087e24 */ /* 0x003fe2000f8e00ff */
[----:B------:R-:W-:Y:S01]  /*2440*/  UMOV UR13, UR5 ;  /* 0x00000005000d7c82 */ /* 0x000fe20008000000 */
[----:B------:R-:W-:-:S05]  /*2450*/  ULDC UR14, c[0x0][0x50c] ;  /* 0x00014300000e7ab9 */ /* 0x000fca0000000800 */
.L_x_27:
[----:B------:R-:W-:-:S13]  /*2460*/  ISETP.NE.AND P1, PT, R212, 0x3, PT ;  /* 0x00000003d400780c */ /* 0x000fda0003f25270 */
[----:B01----:R-:W-:Y:S05]  /*2470*/  @!P1 BRA `(.L_x_20) ;  /* 0x0000000000049947 */ /* 0x003fea0003800000 */
[----:B------:R-:W-:Y:S01]  /*2480*/  BPT.TRAP 0x1 ;  /* 0x000000040000795c */ /* 0x000fe20000300000 */
.L_x_20:
[----:B------:R-:W0:Y:S01]  /*2490*/  S2UR UR15, SR_CgaCtaId ;  /* 0x00000000000f79c3 */ /* 0x000e220000008800 */
[----:B------:R-:W-:Y:S01]  /*24a0*/  UMOV UR10, 0x400 ;  /* 0x00000400000a7882 */ /* 0x000fe20000000000 */
[----:B------:R-:W-:Y:S01]  /*24b0*/  SHF.L.U32 R9, R11, 0x1f, RZ ;  /* 0x0000001f0b097819 */ /* 0x000fe200000006ff */
[----:B0-----:R-:W-:-:S04]  /*24c0*/  ULEA UR10, UR15, UR10, 0x18 ;  /* 0x0000000a0f0a7291 */ /* 0x001fc8000f8ec03f */
[----:B------:R-:W-:-:S09]  /*24d0*/  ULEA UR15, UR12, UR10, 0x3 ;  /* 0x0000000a0c0f7291 */ /* 0x000fd2000f8e183f */
[----:B------:R0:W1:Y:S01]  /*24e0*/  SYNCS.PHASECHK.TRANS64.TRYWAIT P0, [UR15], R9 ;  /* 0x00000009ff0075a7 */ /* 0x000062000800014f */
[----:B------:R-:W-:Y:S05]  /*24f0*/  @!P1 BRA `(.L_x_21) ;  /* 0x0000000000049947 */ /* 0x000fea0003800000 */
[----:B------:R-:W-:Y:S01]  /*2500*/  BPT.TRAP 0x1 ;  /* 0x000000040000795c */ /* 0x000fe20000300000 */
.L_x_21:
[----:B-1----:R-:W-:Y:S05]  /*2510*/  @P0 BRA `(.L_x_22) ;  /* 0x0000000000080947 */ /* 0x002fea0003800000 */
[----:B------:R-:W1:Y:S02]  /*2520*/  SYNCS.PHASECHK.TRANS64.TRYWAIT P0, [UR15], R9 ;  /* 0x00000009ff0075a7 */ /* 0x000e64000800014f */
[----:B-1----:R-:W-:Y:S05]  /*2530*/  @!P0 BRA `(.L_x_23) ;  /* 0x0000009c00248947 */ /* 0x002fea0003800000 */
.L_x_22:
[----:B------:R-:W-:Y:S01]  /*2540*/  UIADD3 UR15, UR10, 0x28100, URZ ;  /* 0x000281000a0f7890 */ /* 0x000fe2000fffe03f */
[----:B------:R-:W-:Y:S01]  /*2550*/  WARPGROUP.ARRIVE ;  /* 0x00000000000079c5 */ /* 0x000fe20000000000 */
[----:B------:R-:W-:Y:S02]  /*2560*/  UISETP.NE.AND UP0, UPT, UR7, URZ, UPT ;  /* 0x0000003f0700728c */ /* 0x000fe4000bf05270 */
[----:B------:R-:W-:Y:S02]  /*2570*/  USHF.R.U32.HI UR15, URZ, 0x4, UR15 ;  /* 0x000000043f0f7899 */ /* 0x000fe4000801160f */
[----:B------:R-:W-:Y:S02]  /*2580*/  USEL UR8, UR8, URZ, !UP0 ;  /* 0x0000003f08087287 */ /* 0x000fe4000c000000 */
[----:B------:R-:W-:Y:S02]  /*2590*/  ULOP3.LUT UR15, UR15, 0x3fff, URZ, 0xc0, !UPT ;  /* 0x00003fff0f0f7892 */ /* 0x000fe4000f8ec03f */
[----:B------:R-:W-:-:S02]  /*25a0*/  UISETP.NE.U32.AND UP0, UPT, UR8, URZ, UPT ;  /* 0x0000003f0800728c */ /* 0x000fc4000bf05070 */
[----:B------:R-:W-:Y:S02]  /*25b0*/  ULOP3.LUT UR7, UR11, 0x10000, URZ, 0xfc, !UPT ;  /* 0x000100000b077892 */ /* 0x000fe4000f8efc3f */
[----:B------:R-:W-:Y:S02]  /*25c0*/  ULOP3.LUT UR8, UR15, 0x10000, URZ, 0xfc, !UPT ;  /* 0x000100000f087892 */ /* 0x000fe4000f8efc3f */
[----:B------:R-:W-:Y:S02]  /*25d0*/  ULEA UR7, UR12, UR7, 0xb ;  /* 0x000000070c077291 */ /* 0x000fe4000f8e583f */
[----:B------:R-:W-:Y:S01]  /*25e0*/  UIMAD UR8, UR12, 0x300, UR8 ;  /* 0x000003000c0878a4 */ /* 0x000fe2000f8e0208 */
[----:B------:R-:W-:Y:S01]  /*25f0*/  UMOV UR17, 0x40000040 ;  /* 0x4000004000117882 */ /* 0x000fe20000000000 */
[----:B------:R-:W-:Y:S01]  /*2600*/  UMOV UR19, 0x40000040 ;  /* 0x4000004000137882 */ /* 0x000fe20000000000 */
[----:B------:R-:W-:Y:S02]  /*2610*/  UIADD3 UR6, UR6, 0x4, URZ ;  /* 0x0000000406067890 */ /* 0x000fe4000fffe03f */
[----:B------:R-:W-:-:S02]  /*2620*/  UMOV UR16, UR7 ;  /* 0x0000000700107c82 */ /* 0x000fc40008000000 */
[----:B------:R-:W-:Y:S02]  /*2630*/  UMOV UR18, UR8 ;  /* 0x0000000800127c82 */ /* 0x000fe40008000000 */
[----:B------:R-:W-:Y:S01]  /*2640*/  QGMMA.64x96x32.F32.E4M3.E4M3 R72, gdesc[UR16], R72, UP0 ;  /* 0x01600000104879f3 */ /* 0x000fe2000bf00848 */
[----:B------:R-:W-:Y:S01]  /*2650*/  UIADD3 UR16, UR7, 0x400, URZ ;  /* 0x0000040007107890 */ /* 0x000fe2000fffe03f */
[----:B------:R-:W-:-:S08]  /*2660*/  UMOV UR17, 0x40000040 ;  /* 0x4000004000117882 */ /* 0x000fd00000000000 */
[----:B------:R-:W-:Y:S01]  /*2670*/  QGMMA.64x96x32.F32.E4M3.E4M3 R24, gdesc[UR16], R24, UP0 ;  /* 0x01600000101879f3 */ /* 0x000fe2000bf00818 */
[----:B------:R-:W-:Y:S02]  /*2680*/  UIADD3 UR16, UR7, 0x2, URZ ;  /* 0x0000000207107890 */ /* 0x000fe4000fffe03f */
[----:B------:R-:W-:Y:S01]  /*2690*/  UIADD3 UR18, UR8, 0x2, URZ ;  /* 0x0000000208127890 */ /* 0x000fe2000fffe03f */
[----:B------:R-:W-:Y:S01]  /*26a0*/  UMOV UR17, 0x40000040 ;  /* 0x4000004000117882 */ /* 0x000fe20000000000 */
[----:B------:R-:W-:Y:S01]  /*26b0*/  UMOV UR19, 0x40000040 ;  /* 0x4000004000137882 */ /* 0x000fe20000000000 */
[----:B------:R-:W-:-:S06]  /*26c0*/  UISETP.NE.AND UP0, UPT, UR6, UR14, UPT ;  /* 0x0000000e0600728c */ /* 0x000fcc000bf05270 */
        /* <DEDUP_REMOVED lines=18> */
[----:B------:R-:W-:Y:S01]  /*27f0*/  UMOV UR17, 0x40000040 ;  /* 0x4000004000117882 */ /* 0x000fe20000000000 */
[----:B------:R-:W-:-:S07]  /*2800*/  USEL UR7, URZ, 0x1, UP0 ;  /* 0x000000013f077887 */ /* 0x000fce0008000000 */
[----:B------:R-:W-:Y:S01]  /*2810*/  QGMMA.64x96x32.F32.E4M3.E4M3 R24, gdesc[UR16], R24, gsb0 ;  /* 0x01600000101879f3 */ /* 0x000fe20008000818 */
[----:B------:R-:W-:Y:S02]  /*2820*/  ISETP.NE.AND P0, PT, RZ, UR7, PT ;  /* 0x00000007ff007c0c */ /* 0x000fe4000bf05270 */
[----:B------:R-:W-:-:S11]  /*2830*/  WARPGROUP.DEPBAR.LE gsb0, 0x1 ;  /* 0x00008000000079c5 */ /* 0x000fd60000010100 */
[----:B------:R-:W-:Y:S05]  /*2840*/  @!P0 BRA `(.L_x_24) ;  /* 0x0000000400888947 */ /* 0x000fea0003800000 */
[----:B------:R-:W-:Y:S02]  /*2850*/  WARPGROUP.DEPBAR.LE gsb0, 0x0 ;  /* 0x00008000000079c5 */ /* 0x000fe40000010000 */
[----:B------:R-:W-:-:S01]  /*2860*/  FADD R211, R72, R211 ;  /* 0x000000d348d37221 */ /* 0x000fc20000000000 */
[----:B------:R-:W-:Y:S01]  /*2870*/  FADD R210, R73, R210 ;  /* 0x000000d249d27221 */ /* 0x000fe20000000000 */
        /* <DEDUP_REMOVED lines=94> */
[----:B------:R-:W-:-:S06]  /*2e60*/  UMOV UR6, URZ ;  /* 0x0000003f00067c82 */ /* 0x000fcc0008000000 */
.L_x_24:
[----:B------:R-:W-:Y:S05]  /*2e70*/  @!P1 BRA `(.L_x_25) ;  /* 0x0000000000049947 */ /* 0x000fea0003800000 */
[----:B------:R-:W-:Y:S01]  /*2e80*/  BPT.TRAP 0x1 ;  /* 0x000000040000795c */ /* 0x000fe20000300000 */
.L_x_25:
[----:B------:R-:W-:Y:S01]  /*2e90*/  ULEA UR8, UR13, UR10, 0x3 ;  /* 0x0000000a0d087291 */ /* 0x000fe2000f8e183f */
[----:B------:R-:W-:-:S03]  /*2ea0*/  ISETP.GT.U32.AND P0, PT, R4, 0x1, PT ;  /* 0x000000010400780c */ /* 0x000fc60003f04070 */
[----:B------:R-:W-:-:S04]  /*2eb0*/  UIADD3 UR8, UR8, 0x28, URZ ;  /* 0x0000002808087890 */ /* 0x000fc8000fffe03f */
[----:B------:R-:W-:-:S09]  /*2ec0*/  UPRMT UR8, URZ, 0x654, UR8 ;  /* 0x000006543f087896 */ /* 0x000fd20008000008 */
[----:B------:R-:W-:Y:S01]  /*2ed0*/  SYNCS.ARRIVE.TRANS64.RED.A1T0 RZ, [UR8], RZ ;  /* 0x000000ffffff79a7 */ /* 0x000fe20008100408 */
[----:B------:R-:W-:Y:S05]  /*2ee0*/  @P0 BRA `(.L_x_26) ;  /* 0x0000000000040947 */ /* 0x000fea0003800000 */
[----:B------:R-:W-:Y:S01]  /*2ef0*/  BPT.TRAP 0x1 ;  /* 0x000000040000795c */ /* 0x000fe20000300000 */
.L_x_26:
[----:B------:R-:W-:Y:S01]  /*2f00*/  UIADD3 UR12, UR12, 0x1, URZ ;  /* 0x000000010c0c7890 */ /* 0x000fe2000fffe03f */
[C---:B------:R-:W-:Y:S01]  /*2f10*/  ISETP.GT.AND P0, PT, R8.reuse, 0x1, PT ;  /* 0x000000010800780c */ /* 0x040fe20003f04270 */
[----:B------:R-:W-:Y:S01]  /*2f20*/  UIADD3 UR13, UR13, 0x1, URZ ;  /* 0x000000010d0d7890 */ /* 0x000fe2000fffe03f */
[----:B------:R-:W-:Y:S01]  /*2f30*/  VIADD R8, R8, 0xffffffff ;  /* 0xffffffff08087836 */ /* 0x000fe20000000000 */
[----:B------:R-:W-:Y:S02]  /*2f40*/  UISETP.NE.AND UP0, UPT, UR12, 0x5, UPT ;  /* 0x000000050c00788c */ /* 0x000fe4000bf05270 */
[----:B------:R-:W-:Y:S02]  /*2f50*/  UISETP.NE.AND UP1, UPT, UR13, 0x5, UPT ;  /* 0x000000050d00788c */ /* 0x000fe4000bf25270 */
[----:B------:R-:W-:Y:S02]  /*2f60*/  USEL UR8, URZ, 0x1, UP0 ;  /* 0x000000013f087887 */ /* 0x000fe40008000000 */
[----:B------:R-:W-:-:S02]  /*2f70*/  USEL UR12, UR12, URZ, UP0 ;  /* 0x0000003f0c0c7287 */ /* 0x000fc40008000000 */
[----:B------:R-:W-:Y:S02]  /*2f80*/  USEL UR13, UR13, URZ, UP1 ;  /* 0x0000003f0d0d7287 */ /* 0x000fe40008800000 */
[----:B------:R-:W-:Y:S01]  /*2f90*/  LOP3.LUT R11, R11, UR8, RZ, 0x3c, !PT ;  /* 0x000000080b0b7c12 */ /* 0x000fe2000f8e3cff */
[----:B------:R-:W-:Y:S01]  /*2fa0*/  UMOV UR8, 0x1 ;  /* 0x0000000100087882 */ /* 0x000fe20000000000 */
[----:B------:R-:W-:Y:S08]  /*2fb0*/  @P0 BRA `(.L_x_27) ;  /* 0xfffffff400280947 */ /* 0x000ff0000383ffff */
.L_x_19:
[----:B------:R-:W-:Y:S01]  /*2fc0*/  UISETP.NE.AND UP0, UPT, UR6, URZ, UPT ;  /* 0x0000003f0600728c */ /* 0x000fe2000bf05270 */
[----:B01----:R-:W0:Y:S03]  /*2fd0*/  LDC R8, c[0x0][0x28c] ;  /* 0x0000a300ff087b82 */ /* 0x003e260000000800 */
[----:B------:R-:W-:-:S06]  /*2fe0*/  USEL UR6, URZ, 0x1, !UP0 ;  /* 0x000000013f067887 */ /* 0x000fcc000c000000 */
[----:B------:R-:W-:Y:S02]  /*2ff0*/  ISETP.NE.AND P0, PT, RZ, UR6, PT ;  /* 0x00000006ff007c0c */ /* 0x000fe4000bf05270 */
[----:B0-----:R-:W-:-:S11]  /*3000*/  ISETP.GE.AND P1, PT, R8, 0x1, PT ;  /* 0x000000010800780c */ /* 0x001fd60003f26270 */
[----:B------:R-:W-:Y:S05]  /*3010*/  @!P0 BRA `(.L_x_28) ;  /* 0x0000000400848947 */ /* 0x000fea0003800000 */
[----:B------:R-:W-:Y:S02]  /*3020*/  WARPGROUP.DEPBAR.LE gsb0, 0x0 ;  /* 0x00008000000079c5 */ /* 0x000fe40000010000 */
[----:B------:R-:W-:Y:S01]  /*3030*/  FADD R211, R72, R211 ;  /* 0x000000d348d37221 */ /* 0x000fe20000000000 */
        /* <DEDUP_REMOVED lines=94> */
[----:B------:R-:W-:-:S07]  /*3620*/  FADD R206, R206, R71 ;  /* 0x00000047cece7221 */ /* 0x000fce0000000000 */
.L_x_28:
[----:B------:R-:W-:Y:S02]  /*3630*/  WARPGROUP.DEPBAR.LE gsb0, 0x0 ;  /* 0x00008000000079c5 */ /* 0x000fe40000010000 */
[----:B------:R-:W-:Y:S05]  /*3640*/  @!P1 BRA `(.L_x_29) ;  /* 0x0000000000409947 */ /* 0x000fea0003800000 */
[----:B------:R-:W-:-:S13]  /*3650*/  ISETP.NE.AND P0, PT, R212, 0x3, PT ;  /* 0x00000003d400780c */ /* 0x000fda0003f05270 */
[----:B------:R-:W-:Y:S05]  /*3660*/  @!P0 BRA `(.L_x_30) ;  /* 0x0000000000048947 */ /* 0x000fea0003800000 */
[----:B------:R-:W-:Y:S01]  /*3670*/  BPT.TRAP 0x1 ;  /* 0x000000040000795c */ /* 0x000fe20000300000 */
.L_x_30:
[----:B------:R-:W-:Y:S01]  /*3680*/  UISETP.LT.AND UP0, UPT, UR9, 0x1, UPT ;  /* 0x000000010900788c */ /* 0x000fe2000bf01270 */
[----:B------:R-:W-:-:S03]  /*3690*/  ISETP.GT.U32.AND P0, PT, R4, 0x1, PT ;  /* 0x000000010400780c */ /* 0x000fc60003f04070 */
[----:B------:R-:W-:-:S04]  /*36a0*/  USEL UR8, UR9, 0x1, UP0 ;  /* 0x0000000109087887 */ /* 0x000fc80008000000 */
[----:B------:R-:W-:-:S04]  /*36b0*/  UIADD3 UR8, UR5, UR9, -UR8 ;  /* 0x0000000905087290 */ /* 0x000fc8000fffe808 */
[----:B------:R-:W-:-:S04]  /*36c0*/  UIMAD.WIDE.U32 UR6, UR8, -0x33333333, URZ ;  /* 0xcccccccd080678a5 */ /* 0x000fc8000f8e003f */
[----:B------:R-:W-:-:S04]  /*36d0*/  USHF.R.U32.HI UR6, URZ, 0x2, UR7 ;  /* 0x000000023f067899 */ /* 0x000fc80008011607 */
[----:B------:R-:W-:-:S04]  /*36e0*/  UIMAD UR8, UR6, -0x5, UR8 ;  /* 0xfffffffb060878a4 */ /* 0x000fc8000f8e0208 */
[----:B------:R-:W-:-:S04]  /*36f0*/  ULEA UR8, UR8, UR10, 0x3 ;  /* 0x0000000a08087291 */ /* 0x000fc8000f8e183f */
[----:B------:R-:W-:-:S04]  /*3700*/  UIADD3 UR8, UR8, 0x28, URZ ;  /* 0x0000002808087890 */ /* 0x000fc8000fffe03f */
[----:B------:R-:W-:-:S09]  /*3710*/  UPRMT UR8, URZ, 0x654, UR8 ;  /* 0x000006543f087896 */ /* 0x000fd20008000008 */
[----:B------:R-:W-:Y:S01]  /*3720*/  SYNCS.ARRIVE.TRANS64.RED.A1T0 RZ, [UR8], RZ ;  /* 0x000000ffffff79a7 */ /* 0x000fe20008100408 */
[----:B------:R-:W-:Y:S05]  /*3730*/  @P0 BRA `(.L_x_29) ;  /* 0x0000000000040947 */ /* 0x000fea0003800000 */
[----:B------:R-:W-:Y:S01]  /*3740*/  BPT.TRAP 0x1 ;  /* 0x000000040000795c */ /* 0x000fe20000300000 */
.L_x_29:
[----:B------:R-:W0:Y:S01]  /*3750*/  LDC R13, c[0x0][0x288] ;  /* 0x0000a200ff0d7b82 */ /* 0x000e220000000800 */
[--C-:B------:R-:W-:Y:S01]  /*3760*/  SHF.R.U32.HI R8, RZ, 0x2, R0.reuse ;  /* 0x00000002ff087819 */ /* 0x100fe20000011600 */
[----:B------:R-:W-:Y:S01]  /*3770*/  IMAD R27, R7, 0x60, RZ ;  /* 0x00000060071b7824 */ /* 0x000fe200078e02ff */
[----:B------:R-:W-:Y:S01]  /*3780*/  SHF.R.U32.HI R11, RZ, 0x7, R0 ;  /* 0x00000007ff0b7819 */ /* 0x000fe20000011600 */
[----:B------:R-:W-:Y:S01]  /*3790*/  UIADD3 UR5, UR9, UR5, URZ ;  /* 0x0000000509057290 */ /* 0x000fe2000fffe03f */
[----:B------:R-:W-:Y:S01]  /*37a0*/  LOP3.LUT R9, R8, 0x7, RZ, 0xc0, !PT ;  /* 0x0000000708097812 */ /* 0x000fe200078ec0ff */
[----:B------:R-:W-:Y:S01]  /*37b0*/  ULDC UR12, c[0x0][0x284] ;  /* 0x0000a100000c7ab9 */ /* 0x000fe20000000800 */
[C---:B------:R-:W-:Y:S01]  /*37c0*/  LOP3.LUT R10, R0.reuse, 0x60, RZ, 0xc0, !PT ;  /* 0x00000060000a7812 */ /* 0x040fe200078ec0ff */
[----:B------:R-:W-:Y:S01]  /*37d0*/  UISETP.GT.U32.AND UP0, UPT, UR5, 0x4, UPT ;  /* 0x000000040500788c */ /* 0x000fe2000bf04070 */
[----:B------:R-:W-:Y:S01]  /*37e0*/  LOP3.LUT R8, R11, 0x1, RZ, 0xc0, !PT ;  /* 0x000000010b087812 */ /* 0x000fe200078ec0ff */
[----:B------:R-:W-:Y:S01]  /*37f0*/  UISETP.GE.U32.AND UP1, UPT, UR9, 0x5, UPT ;  /* 0x000000050900788c */ /* 0x000fe2000bf26070 */
[----:B------:R-:W-:Y:S01]  /*3800*/  SHF.R.U32.HI R12, RZ, 0x1, R10 ;  /* 0x00000001ff0c7819 */ /* 0x000fe2000001160a */
[----:B------:R-:W-:Y:S01]  /*3810*/  UISETP.LT.U32.AND UP0, UPT, UR9, 0x5, UP0 ;  /* 0x000000050900788c */ /* 0x000fe20008701070 */
[----:B------:R-:W-:Y:S01]  /*3820*/  LOP3.LUT R10, R0, 0x3, RZ, 0xc0, !PT ;  /* 0x00000003000a7812 */ /* 0x000fe200078ec0ff */
[----:B------:R-:W-:Y:S01]  /*3830*/  IMAD.SHL.U32 R14, R8, 0x40, RZ ;  /* 0x00000040080e7824 */ /* 0x000fe200078e00ff */
[----:B------:R-:W-:Y:S01]  /*3840*/  IADD3 R11, RZ, -R12, -R9 ;  /* 0x8000000cff0b7210 */ /* 0x000fe20007ffe809 */
[----:B------:R-:W-:Y:S01]  /*3850*/  ULDC.64 UR10, c[0x0][0x5d0] ;  /* 0x00017400000a7ab9 */ /* 0x000fe20000000a00 */
[----:B------:R-:W-:Y:S01]  /*3860*/  SHF.R.S32.HI R28, RZ, 0x1f, R5 ;  /* 0x0000001fff1c7819 */ /* 0x000fe20000011405 */
[----:B------:R-:W-:Y:S01]  /*3870*/  UIMAD.WIDE.U32 UR6, UR5, -0x33333333, URZ ;  /* 0xcccccccd050678a5 */ /* 0x000fe2000f8e003f */
[----:B------:R-:W-:Y:S01]  /*3880*/  LOP3.LUT R31, R14, 0x40, R9, 0xe2, !PT ;  /* 0x000000400e1f7812 */ /* 0x000fe200078ee209 */
[----:B------:R-:W-:Y:S01]  /*3890*/  IMAD R30, R8, -0x40, R11 ;  /* 0xffffffc0081e7824 */ /* 0x000fe200078e020b */
[----:B------:R-:W-:Y:S01]  /*38a0*/  USEL UR8, URZ, 0x1, !UP0 ;  /* 0x000000013f087887 */ /* 0x000fe2000c000000 */
[----:B------:R-:W-:Y:S01]  /*38b0*/  IMAD.SHL.U32 R8, R0, 0x2, RZ ;  /* 0x0000000200087824 */ /* 0x000fe200078e00ff */
[----:B------:R-:W-:Y:S01]  /*38c0*/  USHF.R.U32.HI UR6, URZ, 0x2, UR7 ;  /* 0x000000023f067899 */ /* 0x000fe20008011607 */
[----:B0-----:R-:W-:Y:S01]  /*38d0*/  IMAD R14, R10, -0x2, R13 ;  /* 0xfffffffe0a0e7824 */ /* 0x001fe200078e020d */
[C---:B------:R-:W-:Y:S01]  /*38e0*/  ISETP.GE.AND P0, PT, R27.reuse, R13, PT ;  /* 0x0000000d1b00720c */ /* 0x040fe20003f06270 */
[----:B------:R-:W-:Y:S01]  /*38f0*/  IMAD.SHL.U32 R13, R6, 0x100, RZ ;  /* 0x00000100060d7824 */ /* 0x000fe200078e00ff */
[----:B------:R-:W-:Y:S01]  /*3900*/  LOP3.LUT R8, R27, 0x6, R8, 0xf8, !PT ;  /* 0x000000061b087812 */ /* 0x000fe200078ef808 */
[----:B------:R-:W-:Y:S01]  /*3910*/  IMAD R10, R28, UR10, RZ ;  /* 0x0000000a1c0a7c24 */ /* 0x000fe2000f8e02ff */
[----:B------:R-:W-:Y:S01]  /*3920*/  ULOP3.LUT UR4, UR4, UR8, URZ, 0x3c, !UPT ;  /* 0x0000000804047292 */ /* 0x000fe2000f8e3c3f */
[----:B------:R-:W-:Y:S01]  /*3930*/  IMAD.WIDE R6, R6, 0x100, RZ ;  /* 0x0000010006067825 */ /* 0x000fe200078e02ff */
[----:B------:R-:W-:Y:S01]  /*3940*/  ISETP.GE.OR P0, PT, R13, UR12, P0 ;  /* 0x0000000c0d007c0c */ /* 0x000fe20008706670 */
[----:B------:R-:W-:Y:S01]  /*3950*/  UIMAD UR5, UR6, -0x5, UR5 ;  /* 0xfffffffb060578a4 */ /* 0x000fe2000f8e0205 */
[----:B------:R-:W-:Y:S01]  /*3960*/  SHF.R.S32.HI R9, RZ, 0x1f, R8 ;  /* 0x0000001fff097819 */ /* 0x000fe20000011408 */
[----:B------:R-:W-:Y:S01]  /*3970*/  IMAD R15, R5, UR11, R10 ;  /* 0x0000000b050f7c24 */ /* 0x000fe2000f8e020a */
[----:B------:R-:W-:Y:S01]  /*3980*/  @UP1 ULOP3.LUT UR4, UR4, 0x1, UR6, 0x78, !UPT ;  /* 0x0000000104041892 */ /* 0x000fe2000f8e7806 */
[----:B------:R-:W-:Y:S01]  /*3990*/  IADD3 R30, -R13, UR12, R30 ;  /* 0x0000000c0d1e7c10 */ /* 0x000fe2000fffe11e */
[----:B------:R-:W-:Y:S01]  /*39a0*/  IMAD.IADD R27, R14, 0x1, -R27 ;  /* 0x000000010e1b7824 */ /* 0x000fe200078e0a1b */
[----:B------:R-:W-:Y:S01]  /*39b0*/  LOP3.LUT R31, R6, R31, R12, 0xfe, !PT ;  /* 0x0000001f061f7212 */ /* 0x000fe200078efe0c */
[----:B------:R-:W-:-:S04]  /*39c0*/  IMAD.WIDE.U32 R10, R5, UR10, R8 ;  /* 0x0000000a050a7c25 */ /* 0x000fc8000f8e0008 */
[----:B------:R-:W-:Y:S02]  /*39d0*/  IMAD.IADD R11, R11, 0x1, R15 ;  /* 0x000000010b0b7824 */ /* 0x000fe400078e020f */
[----:B------:R-:W-:Y:S01]  /*39e0*/  IMAD.MOV.U32 R26, RZ, RZ, -0x1 ;  /* 0xffffffffff1a7424 */ /* 0x000fe200078e00ff */
[----:B------:R-:W-:Y:S06]  /*39f0*/  @P0 BRA `(.L_x_31) ;  /* 0x0000006800840947 */ /* 0x000fec0003800000 */
[----:B------:R-:W0:Y:S01]  /*3a00*/  LDC.64 R14, c[0x0][0x5c8] ;  /* 0x00017200ff0e7b82 */ /* 0x000e220000000a00 */
[----:B------:R-:W-:Y:S01]  /*3a10*/  ULDC.64 UR6, c[0x0][0x5c0] ;  /* 0x0001700000067ab9 */ /* 0x000fe20000000a00 */
[----:B------:R-:W-:Y:S01]  /*3a20*/  BSSY B0, `(.L_x_31) ;  /* 0x000069e000007945 */ /* 0x000fe20003800000 */
[-C--:B0-----:R-:W-:Y:S01]  /*3a30*/  IMAD R16, R7, R14.reuse, RZ ;  /* 0x0000000e07107224 */ /* 0x081fe200078e02ff */
[----:B------:R-:W-:Y:S01]  /*3a40*/  SHF.L.U64.HI R24, R14, 0x3, R15 ;  /* 0x000000030e187819 */ /* 0x000fe2000001020f */
[----:B------:R-:W-:-:S04]  /*3a50*/  IMAD.WIDE.U32 R12, R31, R14, R10 ;  /* 0x0000000e1f0c7225 */ /* 0x000fc800078e000a */
[----:B------:R-:W-:Y:S01]  /*3a60*/  IMAD R11, R31, R15, R16 ;  /* 0x0000000f1f0b7224 */ /* 0x000fe200078e0210 */
[----:B------:R-:W-:Y:S01]  /*3a70*/  IADD3 R10, P4, R12, UR6, RZ ;  /* 0x000000060c0a7c10 */ /* 0x000fe2000ff9e0ff */
[C---:B------:R-:W-:Y:S01]  /*3a80*/  IMAD.SHL.U32 R25, R14.reuse, 0x8, RZ ;  /* 0x000000080e197824 */ /* 0x040fe200078e00ff */
[----:B------:R-:W-:Y:S01]  /*3a90*/  LEA R16, P2, R14, R12, 0x7 ;  /* 0x0000000c0e107211 */ /* 0x000fe200078438ff */
[----:B------:R-:W-:-:S03]  /*3aa0*/  IMAD.IADD R13, R13, 0x1, R11 ;  /* 0x000000010d0d7824 */ /* 0x000fc600078e020b */
[----:B------:R-:W-:Y:S02]  /*3ab0*/  IADD3 R12, P1, P0, R12, UR6, R25 ;  /* 0x000000060c0c7c10 */ /* 0x000fe4000f83e019 */
[----:B------:R-:W-:Y:S02]  /*3ac0*/  IADD3.X R11, R13, UR7, RZ, P4, !PT ;  /* 0x000000070d0b7c10 */ /* 0x000fe4000a7fe4ff */
[----:B---3-5:R-:W-:Y:S02]  /*3ad0*/  FSETP.NEU.AND P4, PT, R208, RZ, PT ;  /* 0x000000ffd000720b */ /* 0x028fe40003f8d000 */
[----:B------:R-:W-:Y:S02]  /*3ae0*/  LEA.HI.X R17, R14, R13, R15, 0x7, P2 ;  /* 0x0000000d0e117211 */ /* 0x000fe400010f3c0f */
[C---:B------:R-:W-:Y:S02]  /*3af0*/  IADD3 R14, P2, R16.reuse, UR6, RZ ;  /* 0x00000006100e7c10 */ /* 0x040fe4000ff5e0ff */
[----:B------:R-:W-:-:S02]  /*3b00*/  IADD3 R16, P5, P6, R16, UR6, R25 ;  /* 0x0000000610107c10 */ /* 0x000fc4000febe019 */
[----:B------:R-:W-:Y:S02]  /*3b10*/  IADD3.X R15, R17, UR7, RZ, P2, !PT ;  /* 0x00000007110f7c10 */ /* 0x000fe400097fe4ff */
[--C-:B------:R-:W-:Y:S02]  /*3b20*/  IADD3.X R13, R13, UR7, R24.reuse, P1, P0 ;  /* 0x000000070d0d7c10 */ /* 0x100fe40008fe0418 */
[----:B------:R-:W-:Y:S01]  /*3b30*/  IADD3.X R17, R17, UR7, R24, P5, P6 ;  /* 0x0000000711117c10 */ /* 0x000fe2000afec418 */
[----:B------:R-:W-:Y:S06]  /*3b40*/  @!P4 BRA `(.L_x_32) ;  /* 0x00000050001cc947 */ /* 0x000fec0003800000 */
[----:B------:R-:W-:Y:S01]  /*3b50*/  ULDC.64 UR6, c[0x0][0x5b8] ;  /* 0x00016e0000067ab9 */ /* 0x000fe20000000a00 */
[----:B------:R-:W-:Y:S01]  /*3b60*/  ISETP.GE.AND P0, PT, R30, 0x1, PT ;  /* 0x000000011e00780c */ /* 0x000fe20003f06270 */
[----:B------:R-:W-:Y:S01]  /*3b70*/  IMAD R24, R28, UR6, RZ ;  /* 0x000000061c187c24 */ /* 0x000fe2000f8e02ff */
[----:B------:R-:W-:Y:S01]  /*3b80*/  ULDC.64 UR10, c[0x0][0x5a8] ;  /* 0x00016a00000a7ab9 */ /* 0x000fe20000000a00 */
[----:B------:R-:W-:Y:S01]  /*3b90*/  IMAD.WIDE.U32 R8, R5, UR6, R8 ;  /* 0x0000000605087c25 */ /* 0x000fe2000f8e0008 */
[----:B------:R-:W-:Y:S01]  /*3ba0*/  ISETP.LT.OR P4, PT, R27, 0x1, !P0 ;  /* 0x000000011b00780c */ /* 0x000fe20004781670 */
[----:B------:R-:W-:Y:S02]  /*3bb0*/  BSSY B1, `(.L_x_33) ;  /* 0x000000c000017945 */ /* 0x000fe40003800000 */
[----:B------:R-:W-:Y:S01]  /*3bc0*/  IMAD R5, R5, UR7, R24 ;  /* 0x0000000705057c24 */ /* 0x000fe2000f8e0218 */
[----:B------:R-:W-:Y:S02]  /*3bd0*/  ULDC.64 UR6, c[0x0][0x5b0] ;  /* 0x00016c0000067ab9 */ /* 0x000fe40000000a00 */
[----:B------:R-:W-:-:S02]  /*3be0*/  IMAD R28, R7, UR6, RZ ;  /* 0x00000006071c7c24 */ /* 0x000fc4000f8e02ff */
[----:B------:R-:W-:Y:S02]  /*3bf0*/  IMAD.IADD R9, R9, 0x1, R5 ;  /* 0x0000000109097824 */ /* 0x000fe400078e0205 */
[C---:B------:R-:W-:Y:S02]  /*3c00*/  IMAD R5, R31.reuse, UR7, R28 ;  /* 0x000000071f057c24 */ /* 0x040fe4000f8e021c */
[----:B------:R-:W-:-:S03]  /*3c10*/  IMAD.WIDE.U32 R24, R31, UR6, R8 ;  /* 0x000000061f187c25 */ /* 0x000fc6000f8e0008 */
[----:B------:R-:W-:-:S04]  /*3c20*/  IADD3 R24, P1, R24, UR10, RZ ;  /* 0x0000000a18187c10 */ /* 0x000fc8000ff3e0ff */
[--C-:B------:R-:W-:Y:S02]  /*3c30*/  IADD3.X R25, R25, UR11, R5.reuse, P1, !PT ;  /* 0x0000000b19197c10 */ /* 0x100fe40008ffe405 */
[----:B------:R-:W-:Y:S01]  /*3c40*/  PRMT R5, RZ, 0x7610, R5 ;  /* 0x00007610ff057816 */ /* 0x000fe20000000005 */
[----:B------:R-:W-:Y:S06]  /*3c50*/  @P4 BRA `(.L_x_34) ;  /* 0x0000000000044947 */ /* 0x000fec0003800000 */
[----:B------:R0:W5:Y:S02]  /*3c60*/  LDG.E.U8 R5, desc[UR20][R24.64] ;  /* 0x0000001418057981 */ /* 0x000164000c1e1100 */
.L_x_34:
[----:B------:R-:W-:Y:S05]  /*3c70*/  BSYNC B1 ;  /* 0x0000000000017941 */ /* 0x000fea0003800000 */
.L_x_33:
[----:B-----5:R-:W-:Y:S01]  /*3c80*/  LOP3.LUT R5, R5, 0xff, RZ, 0xc0, !PT ;  /* 0x000000ff05057812 */ /* 0x020fe200078ec0ff */
[----:B------:R-:W-:Y:S01]  /*3c90*/  BSSY B1, `(.L_x_35) ;  /* 0x000000b000017945 */ /* 0x000fe20003800000 */
[----:B------:R-:W-:Y:S02]  /*3ca0*/  ISETP.LT.OR P2, PT, R27, 0x2, !P0 ;  /* 0x000000021b00780c */ /* 0x000fe40004741670 */
[----:B------:R-:W-:-:S05]  /*3cb0*/  F2FP.F16.E4M3.UNPACK_B R5, R5 ;  /* 0x00000005ff05723e */ /* 0x000fca00020006ff */
[----:B------:R-:W-:-:S05]  /*3cc0*/  HADD2.F32 R5, -RZ, R5.H0_H0 ;  /* 0x20000005ff057230 */ /* 0x000fca0000004100 */
[----:B------:R-:W-:Y:S01]  /*3cd0*/  FMUL R28, R5, R208 ;  /* 0x000000d0051c7220 */ /* 0x000fe20000400000 */
[----:B------:R-:W-:-:S03]  /*3ce0*/  PRMT R5, RZ, 0x7610, R5 ;  /* 0x00007610ff057816 */ /* 0x000fc60000000005 */
[----:B--2---:R-:W-:-:S05]  /*3cf0*/  FFMA R28, R211, R209, R28 ;  /* 0x000000d1d31c7223 */ /* 0x004fca000000001c */
[----:B------:R-:W-:-:S05]  /*3d00*/  F2FP.SATFINITE.E4M3.F32.PACK_AB_MERGE_C R29, RZ, R28, RZ ;  /* 0x0000001cff1d723e */ /* 0x000fca00048070ff */
[----:B------:R1:W-:Y:S01]  /*3d10*/  @!P4 STG.E.U8 desc[UR20][R10.64], R29 ;  /* 0x0000001d0a00c986 */ /* 0x0003e2000c101114 */
[----:B------:R-:W-:Y:S05]  /*3d20*/  @P2 BRA `(.L_x_36) ;  /* 0x0000000000042947 */ /* 0x000fea0003800000 */
[----:B------:R2:W5:Y:S02]  /*3d30*/  LDG.E.U8 R5, desc[UR20][R24.64+0x1] ;  /* 0x0000011418057981 */ /* 0x000564000c1e1100 */
.L_x_36:
[----:B------:R-:W-:Y:S05]  /*3d40*/  BSYNC B1 ;  /* 0x0000000000017941 */ /* 0x000fea0003800000 */
.L_x_35:
[----:B-----5:R-:W-:Y:S01]  /*3d50*/  LOP3.LUT R5, R5, 0xff, RZ, 0xc0, !PT ;  /* 0x000000ff05057812 */ /* 0x020fe200078ec0ff */
[----:B------:R-:W-:Y:S01]  /*3d60*/  BSSY B1, `(.L_x_37) ;  /* 0x0000013000017945 */ /* 0x000fe20003800000 */
[----:B------:R-:W-:Y:S02]  /*3d70*/  IADD3 R33, P1, R31, 0x8, RZ ;  /* 0x000000081f217810 */ /* 0x000fe40007f3e0ff */
[----:B------:R-:W-:-:S03]  /*3d80*/  F2FP.F16.E4M3.UNPACK_B R5, R5 ;  /* 0x00000005ff05723e */ /* 0x000fc600020006ff */
[----:B------:R-:W-:Y:S01]  /*3d90*/  IMAD.X R28, RZ, RZ, R7, P1 ;  /* 0x000000ffff1c7224 */ /* 0x000fe200008e0607 */
[----:B------:R-:W-:Y:S01]  /*3da0*/  ISETP.GE.AND P1, PT, R30, 0x9, PT ;  /* 0x000000091e00780c */ /* 0x000fe20003f26270 */
[----:B------:R-:W-:Y:S02]  /*3db0*/  HADD2.F32 R5, -RZ, R5.H0_H0 ;  /* 0x20000005ff057230 */ /* 0x000fe40000004100 */
[----:B------:R-:W-:Y:S01]  /*3dc0*/  IMAD R32, R28, UR6, RZ ;  /* 0x000000061c207c24 */ /* 0x000fe2000f8e02ff */
[----:B------:R-:W-:Y:S01]  /*3dd0*/  ISETP.LT.OR P5, PT, R27, 0x1, !P1 ;  /* 0x000000011b00780c */ /* 0x000fe20004fa1670 */
[----:B-1----:R-:W-:-:S04]  /*3de0*/  IMAD.WIDE.U32 R28, R33, UR6, R8 ;  /* 0x00000006211c7c25 */ /* 0x002fc8000f8e0008 */
[----:B------:R-:W-:Y:S01]  /*3df0*/  FMUL R5, R5, R208 ;  /* 0x000000d005057220 */ /* 0x000fe20000400000 */
[----:B------:R-:W-:-:S03]  /*3e00*/  IMAD R33, R33, UR7, R32 ;  /* 0x0000000721217c24 */ /* 0x000fc6000f8e0220 */
[----:B------:R-:W-:Y:S01]  /*3e10*/  FFMA R5, R210, R209, R5 ;  /* 0x000000d1d2057223 */ /* 0x000fe20000000005 */
[----:B------:R-:W-:-:S04]  /*3e20*/  IADD3 R28, P4, R28, UR10, RZ ;  /* 0x0000000a1c1c7c10 */ /* 0x000fc8000ff9e0ff */
[----:B------:R-:W-:Y:S02]  /*3e30*/  F2FP.SATFINITE.E4M3.F32.PACK_AB_MERGE_C R35, RZ, R5, RZ ;  /* 0x00000005ff23723e */ /* 0x000fe400048070ff */
[----:B------:R-:W-:Y:S02]  /*3e40*/  IADD3.X R29, R29, UR11, R33, P4, !PT ;  /* 0x0000000b1d1d7c10 */ /* 0x000fe4000a7fe421 */
[----:B------:R-:W-:Y:S01]  /*3e50*/  PRMT R5, RZ, 0x7610, R5 ;  /* 0x00007610ff057816 */ /* 0x000fe20000000005 */
[----:B------:R1:W-:Y:S01]  /*3e60*/  @!P2 STG.E.U8 desc[UR20][R10.64+0x1], R35 ;  /* 0x000001230a00a986 */ /* 0x0003e2000c101114 */
[----:B------:R-:W-:Y:S05]  /*3e70*/  @P5 BRA `(.L_x_38) ;  /* 0x0000000000045947 */ /* 0x000fea0003800000 */
[----:B------:R3:W5:Y:S02]  /*3e80*/  LDG.E.U8 R5, desc[UR20][R28.64] ;  /* 0x000000141c057981 */ /* 0x000764000c1e1100 */
.L_x_38:
[----:B------:R-:W-:Y:S05]  /*3e90*/  BSYNC B1 ;  /* 0x0000000000017941 */ /* 0x000fea0003800000 */
.L_x_37:
[----:B-----5:R-:W-:Y:S01]  /*3ea0*/  LOP3.LUT R5, R5, 0xff, RZ, 0xc0, !PT ;  /* 0x000000ff05057812 */ /* 0x020fe200078ec0ff */
[----:B------:R-:W-:Y:S01]  /*3eb0*/  BSSY B1, `(.L_x_39) ;  /* 0x000000b000017945 */ /* 0x000fe20003800000 */
[----:B------:R-:W-:Y:S02]  /*3ec0*/  ISETP.LT.OR P2, PT, R27, 0x2, !P1 ;  /* 0x000000021b00780c */ /* 0x000fe40004f41670 */
[----:B------:R-:W-:-:S05]  /*3ed0*/  F2FP.F16.E4M3.UNPACK_B R5, R5 ;  /* 0x00000005ff05723e */ /* 0x000fca00020006ff */
[----:B------:R-:W-:-:S05]  /*3ee0*/  HADD2.F32 R5, -RZ, R5.H0_H0 ;  /* 0x20000005ff057230 */ /* 0x000fca0000004100 */
[----:B------:R-:W-:Y:S01]  /*3ef0*/  FMUL R32, R5, R208 ;  /* 0x000000d005207220 */ /* 0x000fe20000400000 */
[----:B------:R-:W-:-:S03]  /*3f00*/  PRMT R5, RZ, 0x7610, R5 ;  /* 0x00007610ff057816 */ /* 0x000fc60000000005 */
[----:B------:R-:W-:-:S05]  /*3f10*/  FFMA R32, R19, R209, R32 ;  /* 0x000000d113207223 */ /* 0x000fca0000000020 */
[----:B------:R-:W-:-:S05]  /*3f20*/  F2FP.SATFINITE.E4M3.F32.PACK_AB_MERGE_C R19, RZ, R32, RZ ;  /* 0x00000020ff13723e */ /* 0x000fca00048070ff */
[----:B------:R4:W-:Y:S01]  /*3f30*/  @!P5 STG.E.U8 desc[UR20][R12.64], R19 ;  /* 0x000000130c00d986 */ /* 0x0009e2000c101114 */
[----:B------:R-:W-:Y:S05]  /*3f40*/  @P2 BRA `(.L_x_40) ;  /* 0x0000000000042947 */ /* 0x000fea0003800000 */
[----:B------:R0:W5:Y:S02]  /*3f50*/  LDG.E.U8 R5, desc[UR20][R28.64+0x1] ;  /* 0x000001141c057981 */ /* 0x000164000c1e1100 */
.L_x_40:
[----:B------:R-:W-:Y:S05]  /*3f60*/  BSYNC B1 ;  /* 0x0000000000017941 */ /* 0x000fea0003800000 */
.L_x_39:
[----:B-----5:R-:W-:Y:S01]  /*3f70*/  LOP3.LUT R5, R5, 0xff, RZ, 0xc0, !PT ;  /* 0x000000ff05057812 */ /* 0x020fe200078ec0ff */
[----:B------:R-:W-:Y:S01]  /*3f80*/  BSSY B1, `(.L_x_41) ;  /* 0x000000b000017945 */ /* 0x000fe20003800000 */
[----:B------:R-:W-:Y:S02]  /*3f90*/  ISETP.LT.OR P4, PT, R27, 0x9, !P0 ;  /* 0x000000091b00780c */ /* 0x000fe40004781670 */
[----:B------:R-:W-:-:S05]  /*3fa0*/  F2FP.F16.E4M3.UNPACK_B R5, R5 ;  /* 0x00000005ff05723e */ /* 0x000fca00020006ff */
[----:B------:R-:W-:-:S05]  /*3fb0*/  HADD2.F32 R5, -RZ, R5.H0_H0 ;  /* 0x20000005ff057230 */ /* 0x000fca0000004100 */
[----:B------:R-:W-:-:S04]  /*3fc0*/  FMUL R5, R5, R208 ;  /* 0x000000d005057220 */ /* 0x000fc80000400000 */
[----:B------:R-:W-:-:S05]  /*3fd0*/  FFMA R5, R18, R209, R5 ;  /* 0x000000d112057223 */ /* 0x000fca0000000005 */
[----:B----4-:R-:W-:Y:S02]  /*3fe0*/  F2FP.SATFINITE.E4M3.F32.PACK_AB_MERGE_C R19, RZ, R5, RZ ;  /* 0x00000005ff13723e */ /* 0x010fe400048070ff */
[----:B------:R-:W-:-:S03]  /*3ff0*/  PRMT R5, RZ, 0x7610, R5 ;  /* 0x00007610ff057816 */ /* 0x000fc60000000005 */
[----:B------:R4:W-:Y:S01]  /*4000*/  @!P2 STG.E.U8 desc[UR20][R12.64+0x1], R19 ;  /* 0x000001130c00a986 */ /* 0x0009e2000c101114 */
[----:B------:R-:W-:Y:S05]  /*4010*/  @P4 BRA `(.L_x_42) ;  /* 0x0000000000044947 */ /* 0x000fea0003800000 */
[----:B------:R0:W5:Y:S02]  /*4020*/  LDG.E.U8 R5, desc[UR20][R24.64+0x8] ;  /* 0x0000081418057981 */ /* 0x000164000c1e1100 */
.L_x_42:
[----:B------:R-:W-:Y:S05]  /*4030*/  BSYNC B1 ;  /* 0x0000000000017941 */ /* 0x000fea0003800000 */
.L_x_41:
        /* <DEDUP_REMOVED lines=8> */
[----:B----4-:R-:W-:-:S05]  /*40c0*/  F2FP.SATFINITE.E4M3.F32.PACK_AB_MERGE_C R19, RZ, R18, RZ ;  /* 0x00000012ff13723e */ /* 0x010fca00048070ff */
[----:B------:R4:W-:Y:S01]  /*40d0*/  @!P4 STG.E.U8 desc[UR20][R10.64+0x8], R19 ;  /* 0x000008130a00c986 */ /* 0x0009e2000c101114 */
[----:B------:R-:W-:Y:S05]  /*40e0*/  @P2 BRA `(.L_x_44) ;  /* 0x0000000000042947 */ /* 0x000fea0003800000 */
[----:B------:R0:W5:Y:S02]  /*40f0*/  LDG.E.U8 R5, desc[UR20][R24.64+0x9] ;  /* 0x0000091418057981 */ /* 0x000164000c1e1100 */
.L_x_44:
[----:B------:R-:W-:Y:S05]  /*4100*/  BSYNC B1 ;  /* 0x0000000000017941 */ /* 0x000fea0003800000 */
.L_x_43:
        /* <DEDUP_REMOVED lines=12> */
.L_x_46:
[----:B------:R-:W-:Y:S05]  /*41d0*/  BSYNC B1 ;  /* 0x0000000000017941 */ /* 0x000fea0003800000 */
.L_x_45:
        /* <DEDUP_REMOVED lines=12> */
.L_x_48:
[----:B------:R-:W-:Y:S05]  /*42a0*/  BSYNC B1 ;  /* 0x0000000000017941 */ /* 0x000fea0003800000 */
.L_x_47:
        /* <DEDUP_REMOVED lines=12> */
.L_x_50:
[----:B------:R-:W-:Y:S05]  /*4370*/  BSYNC B1 ;  /* 0x0000000000017941 */ /* 0x000fea0003800000 */
.L_x_49:
        /* <DEDUP_REMOVED lines=12> */
.L_x_52:
[----:B------:R-:W-:Y:S05]  /*4440*/  BSYNC B1 ;  /* 0x0000000000017941 */ /* 0x000fea0003800000 */
.L_x_51:
        /* <DEDUP_REMOVED lines=12> */
.L_x_54:
[----:B------:R-:W-:Y:S05]  /*4510*/  BSYNC B1 ;  /* 0x0000000000017941 */ /* 0x000fea0003800000 */
.L_x_53:
        /* <DEDUP_REMOVED lines=12> */
.L_x_56:
[----:B------:R-:W-:Y:S05]  /*45e0*/  BSYNC B1 ;  /* 0x0000000000017941 */ /* 0x000fea0003800000 */
.L_x_55:
        /* <DEDUP_REMOVED lines=12> */
.L_x_58:
[----:B------:R-:W-:Y:S05]  /*46b0*/  BSYNC B1 ;  /* 0x0000000000017941 */ /* 0x000fea0003800000 */
.L_x_57:
        /* <DEDUP_REMOVED lines=12> */
.L_x_60:
[----:B------:R-:W-:Y:S05]  /*4780*/  BSYNC B1 ;  /* 0x0000000000017941 */ /* 0x000fea0003800000 */
.L_x_59:
        /* <DEDUP_REMOVED lines=12> */
.L_x_62:
[----:B------:R-:W-:Y:S05]  /*4850*/  BSYNC B1 ;  /* 0x0000000000017941 */ /* 0x000fea0003800000 */
.L_x_61:
        /* <DEDUP_REMOVED lines=12> */
.L_x_64:
[----:B------:R-:W-:Y:S05]  /*4920*/  BSYNC B1 ;  /* 0x0000000000017941 */ /* 0x000fea0003800000 */
.L_x_63:
        /* <DEDUP_REMOVED lines=12> */
.L_x_66:
[----:B------:R-:W-:Y:S05]  /*49f0*/  BSYNC B1 ;  /* 0x0000000000017941 */ /* 0x000fea0003800000 */
.L_x_65:
        /* <DEDUP_REMOVED lines=12> */
.L_x_68:
[----:B------:R-:W-:Y:S05]  /*4ac0*/  BSYNC B1 ;  /* 0x0000000000017941 */ /* 0x000fea0003800000 */
.L_x_67:
        /* <DEDUP_REMOVED lines=12> */
.L_x_70:
[----:B------:R-:W-:Y:S05]  /*4b90*/  BSYNC B1 ;  /* 0x0000000000017941 */ /* 0x000fea0003800000 */
.L_x_69:
        /* <DEDUP_REMOVED lines=12> */
.L_x_72:
[----:B------:R-:W-:Y:S05]  /*4c60*/  BSYNC B1 ;  /* 0x0000000000017941 */ /* 0x000fea0003800000 */
.L_x_71:
        /* <DEDUP_REMOVED lines=12> */
.L_x_74:
[----:B------:R-:W-:Y:S05]  /*4d30*/  BSYNC B1 ;  /* 0x0000000000017941 */ /* 0x000fea0003800000 */
.L_x_73:
        /* <DEDUP_REMOVED lines=12> */
.L_x_76:
[----:B------:R-:W-:Y:S05]  /*4e00*/  BSYNC B1 ;  /* 0x0000000000017941 */ /* 0x000fea0003800000 */
.L_x_75:
        /* <DEDUP_REMOVED lines=12> */
.L_x_78:
[----:B------:R-:W-:Y:S05]  /*4ed0*/  BSYNC B1 ;  /* 0x0000000000017941 */ /* 0x000fea0003800000 */
.L_x_77:
        /* <DEDUP_REMOVED lines=12> */
.L_x_80:
[----:B------:R-:W-:Y:S05]  /*4fa0*/  BSYNC B1 ;  /* 0x0000000000017941 */ /* 0x000fea0003800000 */
.L_x_79:
        /* <DEDUP_REMOVED lines=12> */
.L_x_82:
[----:B------:R-:W-:Y:S05]  /*5070*/  BSYNC B1 ;  /* 0x0000000000017941 */ /* 0x000fea0003800000 */
.L_x_81:
        /* <DEDUP_REMOVED lines=12> */
.L_x_84:
[----:B------:R-:W-:Y:S05]  /*5140*/  BSYNC B1 ;  /* 0x0000000000017941 */ /* 0x000fea0003800000 */
.L_x_83:
        /* <DEDUP_REMOVED lines=12> */
.L_x_86:
[----:B------:R-:W-:Y:S05]  /*5210*/  BSYNC B1 ;  /* 0x0000000000017941 */ /* 0x000fea0003800000 */
.L_x_85:
        /* <DEDUP_REMOVED lines=12> */
.L_x_88:
[----:B------:R-:W-:Y:S05]  /*52e0*/  BSYNC B1 ;  /* 0x0000000000017941 */ /* 0x000fea0003800000 */
.L_x_87:
        /* <DEDUP_REMOVED lines=12> */
.L_x_90:
[----:B------:R-:W-:Y:S05]  /*53b0*/  BSYNC B1 ;  /* 0x0000000000017941 */ /* 0x000fea0003800000 */
.L_x_89:
        /* <DEDUP_REMOVED lines=12> */
.L_x_92:
[----:B------:R-:W-:Y:S05]  /*5480*/  BSYNC B1 ;  /* 0x0000000000017941 */ /* 0x000fea0003800000 */
.L_x_91:
        /* <DEDUP_REMOVED lines=12> */
.L_x_94:
[----:B------:R-:W-:Y:S05]  /*5550*/  BSYNC B1 ;  /* 0x0000000000017941 */ /* 0x000fea0003800000 */
.L_x_93:
        /* <DEDUP_REMOVED lines=12> */
.L_x_96:
[----:B------:R-:W-:Y:S05]  /*5620*/  BSYNC B1 ;  /* 0x0000000000017941 */ /* 0x000fea0003800000 */
.L_x_95:
        /* <DEDUP_REMOVED lines=12> */
.L_x_98:
[----:B------:R-:W-:Y:S05]  /*56f0*/  BSYNC B1 ;  /* 0x0000000000017941 */ /* 0x000fea0003800000 */
.L_x_97:
        /* <DEDUP_REMOVED lines=12> */
.L_x_100:
[----:B------:R-:W-:Y:S05]  /*57c0*/  BSYNC B1 ;  /* 0x0000000000017941 */ /* 0x000fea0003800000 */
.L_x_99:
        /* <DEDUP_REMOVED lines=12> */
.L_x_102:
[----:B------:R-:W-:Y:S05]  /*5890*/  BSYNC B1 ;  /* 0x0000000000017941 */ /* 0x000fea0003800000 */
.L_x_101:
        /* <DEDUP_REMOVED lines=12> */
.L_x_104:
[----:B------:R-:W-:Y:S05]  /*5960*/  BSYNC B1 ;  /* 0x0000000000017941 */ /* 0x000fea0003800000 */
.L_x_103:
        /* <DEDUP_REMOVED lines=12> */
.L_x_106:
[----:B------:R-:W-:Y:S05]  /*5a30*/  BSYNC B1 ;  /* 0x0000000000017941 */ /* 0x000fea0003800000 */
.L_x_105:
        /* <DEDUP_REMOVED lines=12> */
.L_x_108:
[----:B------:R-:W-:Y:S05]  /*5b00*/  BSYNC B1 ;  /* 0x0000000000017941 */ /* 0x000fea0003800000 */
.L_x_107:
        /* <DEDUP_REMOVED lines=12> */
.L_x_110:
[----:B------:R-:W-:Y:S05]  /*5bd0*/  BSYNC B1 ;  /* 0x0000000000017941 */ /* 0x000fea0003800000 */
.L_x_109:
        /* <DEDUP_REMOVED lines=12> */
.L_x_112:
[----:B------:R-:W-:Y:S05]  /*5ca0*/  BSYNC B1 ;  /* 0x0000000000017941 */ /* 0x000fea0003800000 */
.L_x_111:
        /* <DEDUP_REMOVED lines=12> */
.L_x_114:
[----:B------:R-:W-:Y:S05]  /*5d70*/  BSYNC B1 ;  /* 0x0000000000017941 */ /* 0x000fea0003800000 */
.L_x_113:
        /* <DEDUP_REMOVED lines=12> */
.L_x_116:
[----:B------:R-:W-:Y:S05]  /*5e40*/  BSYNC B1 ;  /* 0x0000000000017941 */ /* 0x000fea0003800000 */
.L_x_115:
        /* <DEDUP_REMOVED lines=12> */
.L_x_118:
[----:B------:R-:W-:Y:S05]  /*5f10*/  BSYNC B1 ;  /* 0x0000000000017941 */ /* 0x000fea0003800000 */
.L_x_117:
        /* <DEDUP_REMOVED lines=12> */
.L_x_120:
[----:B------:R-:W-:Y:S05]  /*5fe0*/  BSYNC B1 ;  /* 0x0000000000017941 */ /* 0x000fea0003800000 */
.L_x_119:
        /* <DEDUP_REMOVED lines=12> */
.L_x_122:
[----:B------:R-:W-:Y:S05]  /*60b0*/  BSYNC B1 ;  /* 0x0000000000017941 */ /* 0x000fea0003800000 */
.L_x_121:
        /* <DEDUP_REMOVED lines=12> */
.L_x_124:
[----:B------:R-:W-:Y:S05]  /*6180*/  BSYNC B1 ;  /* 0x0000000000017941 */ /* 0x000fea0003800000 */
.L_x_123:
        /* <DEDUP_REMOVED lines=12> */
.L_x_126:
[----:B------:R-:W-:Y:S05]  /*6250*/  BSYNC B1 ;  /* 0x0000000000017941 */ /* 0x000fea0003800000 */
.L_x_125:
[----:B-----5:R-:W-:Y:S01]  /*6260*/  LOP3.LUT R5, R5, 0xff, RZ, 0xc0, !PT ;  /* 0x000000ff05057812 */ /* 0x020fe200078ec0ff */
[----:B------:R-:W-:Y:S01]  /*6270*/  BSSY B1, `(.L_x_127) ;  /* 0x000000b000017945 */ /* 0x000fe20003800000 */
[----:B------:R-:W-:Y:S02]  /*6280*/  ISETP.LT.OR P1, PT, R27, 0x5a, !P1 ;  /* 0x0000005a1b00780c */ /* 0x000fe40004f21670 */
[----:B------:R-:W-:-:S05]  /*6290*/  F2FP.F16.E4M3.UNPACK_B R5, R5 ;  /* 0x00000005ff05723e */ /* 0x000fca00020006ff */
[----:B------:R-:W-:-:S05]  /*62a0*/  HADD2.F32 R5, -RZ, R5.H0_H0 ;  /* 0x20000005ff057230 */ /* 0x000fca0000004100 */
[----:B-1--4-:R-:W-:Y:S01]  /*62b0*/  FMUL R10, R5, R208 ;  /* 0x000000d0050a7220 */ /* 0x012fe20000400000 */
[----:B------:R-:W-:-:S03]  /*62c0*/  PRMT R5, RZ, 0x7610, R5 ;  /* 0x00007610ff057816 */ /* 0x000fc60000000005 */
[----:B------:R-:W-:-:S05]  /*62d0*/  FFMA R10, R159, R209, R10 ;  /* 0x000000d19f0a7223 */ /* 0x000fca000000000a */
[----:B------:R-:W-:-:S05]  /*62e0*/  F2FP.SATFINITE.E4M3.F32.PACK_AB_MERGE_C R11, RZ, R10, RZ ;  /* 0x0000000aff0b723e */ /* 0x000fca00048070ff */
[----:B------:R1:W-:Y:S01]  /*62f0*/  @!P2 STG.E.U8 desc[UR20][R12.64+0x58], R11 ;  /* 0x0000580b0c00a986 */ /* 0x0003e2000c101114 */
[----:B------:R-:W-:Y:S05]  /*6300*/  @P1 BRA `(.L_x_128) ;  /* 0x0000000000041947 */ /* 0x000fea0003800000 */
[----:B------:R4:W5:Y:S02]  /*6310*/  LDG.E.U8 R5, desc[UR20][R28.64+0x59] ;  /* 0x000059141c057981 */ /* 0x000964000c1e1100 */
.L_x_128:
[----:B------:R-:W-:Y:S05]  /*6320*/  BSYNC B1 ;  /* 0x0000000000017941 */ /* 0x000fea0003800000 */
.L_x_127:
        /* <DEDUP_REMOVED lines=20> */
.L_x_130:
[----:B------:R-:W-:Y:S05]  /*6470*/  BSYNC B1 ;  /* 0x0000000000017941 */ /* 0x000fea0003800000 */
.L_x_129:
[----:B-----5:R-:W-:Y:S01]  /*6480*/  LOP3.LUT R5, R5, 0xff, RZ, 0xc0, !PT ;  /* 0x000000ff05057812 */ /* 0x020fe200078ec0ff */
[----:B------:R-:W-:Y:S01]  /*6490*/  BSSY B1, `(.L_x_131) ;  /* 0x000000b000017945 */ /* 0x000fe20003800000 */
[----:B------:R-:W-:Y:S02]  /*64a0*/  ISETP.LT.OR P2, PT, R27, 0x2, !P0 ;  /* 0x000000021b00780c */ /* 0x000fe40004741670 */
[----:B------:R-:W-:-:S05]  /*64b0*/  F2FP.F16.E4M3.UNPACK_B R5, R5 ;  /* 0x00000005ff05723e */ /* 0x000fca00020006ff */
[----:B------:R-:W-:-:S05]  /*64c0*/  HADD2.F32 R5, -RZ, R5.H0_H0 ;  /* 0x20000005ff057230 */ /* 0x000fca0000004100 */
[----:B-1----:R-:W-:Y:S01]  /*64d0*/  FMUL R12, R5, R208 ;  /* 0x000000d0050c7220 */ /* 0x002fe20000400000 */
[----:B------:R-:W-:-:S03]  /*64e0*/  PRMT R5, RZ, 0x7610, R5 ;  /* 0x00007610ff057816 */ /* 0x000fc60000000005 */
[----:B------:R-:W-:-:S05]  /*64f0*/  FFMA R12, R161, R209, R12 ;  /* 0x000000d1a10c7223 */ /* 0x000fca000000000c */
[----:B------:R-:W-:-:S05]  /*6500*/  F2FP.SATFINITE.E4M3.F32.PACK_AB_MERGE_C R13, RZ, R12, RZ ;  /* 0x0000000cff0d723e */ /* 0x000fca00048070ff */
[----:B------:R1:W-:Y:S01]  /*6510*/  @!P4 STG.E.U8 desc[UR20][R14.64], R13 ;  /* 0x0000000d0e00c986 */ /* 0x0003e2000c101114 */
[----:B------:R-:W-:Y:S05]  /*6520*/  @P2 BRA `(.L_x_132) ;  /* 0x0000000000042947 */ /* 0x000fea0003800000 */
[----:B------:R0:W5:Y:S02]  /*6530*/  LDG.E.U8 R5, desc[UR20][R10.64+0x1] ;  /* 0x000001140a057981 */ /* 0x000164000c1e1100 */
.L_x_132:
[----:B------:R-:W-:Y:S05]  /*6540*/  BSYNC B1 ;  /* 0x0000000000017941 */ /* 0x000fea0003800000 */
.L_x_131:
        /* <DEDUP_REMOVED lines=9> */
[----:B------:R-:W-:-:S04]  /*65e0*/  IMAD.WIDE.U32 R8, R31, UR6, R8 ;  /* 0x000000061f087c25 */ /* 0x000fc8000f8e0008 */
[----:B------:R-:W-:Y:S01]  /*65f0*/  FMUL R5, R5, R208 ;  /* 0x000000d005057220 */ /* 0x000fe20000400000 */
[----:B------:R-:W-:-:S03]  /*6600*/  IMAD R31, R31, UR7, R6 ;  /* 0x000000071f1f7c24 */ /* 0x000fc6000f8e0206 */
[----:B------:R-:W-:Y:S01]  /*6610*/  FFMA R5, R160, R209, R5 ;  /* 0x000000d1a0057223 */ /* 0x000fe20000000005 */
[----:B------:R-:W-:-:S04]  /*6620*/  IADD3 R6, P4, R8, UR10, RZ ;  /* 0x0000000a08067c10 */ /* 0x000fc8000ff9e0ff */
[----:B-1----:R-:W-:Y:S02]  /*6630*/  F2FP.SATFINITE.E4M3.F32.PACK_AB_MERGE_C R13, RZ, R5, RZ ;  /* 0x00000005ff0d723e */ /* 0x002fe400048070ff */
[----:B------:R-:W-:Y:S02]  /*6640*/  IADD3.X R7, R9, UR11, R31, P4, !PT ;  /* 0x0000000b09077c10 */ /* 0x000fe4000a7fe41f */
[----:B------:R-:W-:Y:S01]  /*6650*/  PRMT R5, RZ, 0x7610, R5 ;  /* 0x00007610ff057816 */ /* 0x000fe20000000005 */
[----:B------:R1:W-:Y:S01]  /*6660*/  @!P2 STG.E.U8 desc[UR20][R14.64+0x1], R13 ;  /* 0x0000010d0e00a986 */ /* 0x0003e2000c101114 */
[----:B------:R-:W-:Y:S05]  /*6670*/  @P5 BRA `(.L_x_134) ;  /* 0x0000000000045947 */ /* 0x000fea0003800000 */
[----:B------:R0:W5:Y:S02]  /*6680*/  LDG.E.U8 R5, desc[UR20][R6.64] ;  /* 0x0000001406057981 */ /* 0x000164000c1e1100 */
.L_x_134:
[----:B------:R-:W-:Y:S05]  /*6690*/  BSYNC B1 ;  /* 0x0000000000017941 */ /* 0x000fea0003800000 */
.L_x_133:
        /* <DEDUP_REMOVED lines=12> */
.L_x_136:
[----:B------:R-:W-:Y:S05]  /*6760*/  BSYNC B1 ;  /* 0x0000000000017941 */ /* 0x000fea0003800000 */
.L_x_135:
[----:B-----5:R-:W-:Y:S01]  /*6770*/  LOP3.LUT R5, R5, 0xff, RZ, 0xc0, !PT ;  /* 0x000000ff05057812 */ /* 0x020fe200078ec0ff */
[----:B------:R-:W-:Y:S01]  /*6780*/  BSSY B1, `(.L_x_137) ;  /* 0x000000b000017945 */ /* 0x000fe20003800000 */
[----:B------:R-:W-:Y:S02]  /*6790*/  ISETP.LT.OR P4, PT, R27, 0x9, !P0 ;  /* 0x000000091b00780c */ /* 0x000fe40004781670 */
[----:B------:R-:W-:-:S05]  /*67a0*/  F2FP.F16.E4M3.UNPACK_B R5, R5 ;  /* 0x00000005ff05723e */ /* 0x000fca00020006ff */
[----:B------:R-:W-:-:S05]  /*67b0*/  HADD2.F32 R5, -RZ, R5.H0_H0 ;  /* 0x20000005ff057230 */ /* 0x000fca0000004100 */
[----:B------:R-:W-:-:S04]  /*67c0*/  FMUL R5, R5, R208 ;  /* 0x000000d005057220 */ /* 0x000fc80000400000 */
[----:B------:R-:W-:-:S05]  /*67d0*/  FFMA R5, R162, R209, R5 ;  /* 0x000000d1a2057223 */ /* 0x000fca0000000005 */
[----:B0-----:R-:W-:Y:S02]  /*67e0*/  F2FP.SATFINITE.E4M3.F32.PACK_AB_MERGE_C R9, RZ, R5, RZ ;  /* 0x00000005ff09723e */ /* 0x001fe400048070ff */
[----:B------:R-:W-:-:S03]  /*67f0*/  PRMT R5, RZ, 0x7610, R5 ;  /* 0x00007610ff057816 */ /* 0x000fc60000000005 */
[----:B------:R0:W-:Y:S01]  /*6800*/  @!P2 STG.E.U8 desc[UR20][R16.64+0x1], R9 ;  /* 0x000001091000a986 */ /* 0x0001e2000c101114 */
[----:B------:R-:W-:Y:S05]  /*6810*/  @P4 BRA `(.L_x_138) ;  /* 0x0000000000044947 */ /* 0x000fea0003800000 */
[----:B------:R0:W5:Y:S02]  /*6820*/  LDG.E.U8 R5, desc[UR20][R10.64+0x8] ;  /* 0x000008140a057981 */ /* 0x000164000c1e1100 */
.L_x_138:
[----:B------:R-:W-:Y:S05]  /*6830*/  BSYNC B1 ;  /* 0x0000000000017941 */ /* 0x000fea0003800000 */
.L_x_137:
        /* <DEDUP_REMOVED lines=8> */
[----:B0-----:R-:W-:-:S05]  /*68c0*/  F2FP.SATFINITE.E4M3.F32.PACK_AB_MERGE_C R9, RZ, R8, RZ ;  /* 0x00000008ff09723e */ /* 0x001fca00048070ff */
[----:B------:R0:W-:Y:S01]  /*68d0*/  @!P4 STG.E.U8 desc[UR20][R14.64+0x8], R9 ;  /* 0x000008090e00c986 */ /* 0x0001e2000c101114 */
[----:B------:R-:W-:Y:S05]  /*68e0*/  @P2 BRA `(.L_x_140) ;  /* 0x0000000000042947 */ /* 0x000fea0003800000 */
[----:B------:R0:W5:Y:S02]  /*68f0*/  LDG.E.U8 R5, desc[UR20][R10.64+0x9] ;  /* 0x000009140a057981 */ /* 0x000164000c1e1100 */
.L_x_140:
[----:B------:R-:W-:Y:S05]  /*6900*/  BSYNC B1 ;  /* 0x0000000000017941 */ /* 0x000fea0003800000 */
.L_x_139:
        /* <DEDUP_REMOVED lines=12> */
.L_x_142:
[----:B------:R-:W-:Y:S05]  /*69d0*/  BSYNC B1 ;  /* 0x0000000000017941 */ /* 0x000fea0003800000 */
.L_x_141:
        /* <DEDUP_REMOVED lines=12> */
.L_x_144:
[----:B------:R-:W-:Y:S05]  /*6aa0*/  BSYNC B1 ;  /* 0x0000000000017941 */ /* 0x000fea0003800000 */
.L_x_143:
        /* <DEDUP_REMOVED lines=12> */
.L_x_146:
[----:B------:R-:W-:Y:S05]  /*6b70*/  BSYNC B1 ;  /* 0x0000000000017941 */ /* 0x000fea0003800000 */
.L_x_145:
        /* <DEDUP_REMOVED lines=12> */
.L_x_148:
[----:B------:R-:W-:Y:S05]  /*6c40*/  BSYNC B1 ;  /* 0x0000000000017941 */ /* 0x000fea0003800000 */
.L_x_147:
        /* <DEDUP_REMOVED lines=12> */
.L_x_150:
[----:B------:R-:W-:Y:S05]  /*6d10*/  BSYNC B1 ;  /* 0x0000000000017941 */ /* 0x000fea0003800000 */
.L_x_149:
        /* <DEDUP_REMOVED lines=12> */
.L_x_152:
[----:B------:R-:W-:Y:S05]  /*6de0*/  BSYNC B1 ;  /* 0x0000000000017941 */ /* 0x000fea0003800000 */
.L_x_151:
        /* <DEDUP_REMOVED lines=12> */
.L_x_154:
[----:B------:R-:W-:Y:S05]  /*6eb0*/  BSYNC B1 ;  /* 0x0000000000017941 */ /* 0x000fea0003800000 */
.L_x_153:
        /* <DEDUP_REMOVED lines=12> */
.L_x_156:
[----:B------:R-:W-:Y:S05]  /*6f80*/  BSYNC B1 ;  /* 0x0000000000017941 */ /* 0x000fea0003800000 */
.L_x_155:
        /* <DEDUP_REMOVED lines=12> */
.L_x_158:
[----:B------:R-:W-:Y:S05]  /*7050*/  BSYNC B1 ;  /* 0x0000000000017941 */ /* 0x000fea0003800000 */
.L_x_157:
        /* <DEDUP_REMOVED lines=12> */
.L_x_160:
[----:B------:R-:W-:Y:S05]  /*7120*/  BSYNC B1 ;  /* 0x0000000000017941 */ /* 0x000fea0003800000 */
.L_x_159:
        /* <DEDUP_REMOVED lines=12> */
.L_x_162:
[----:B------:R-:W-:Y:S05]  /*71f0*/  BSYNC B1 ;  /* 0x0000000000017941 */ /* 0x000fea0003800000 */
.L_x_161:
        /* <DEDUP_REMOVED lines=12> */
.L_x_164:
[----:B------:R-:W-:Y:S05]  /*72c0*/  BSYNC B1 ;  /* 0x0000000000017941 */ /* 0x000fea0003800000 */
.L_x_163:
        /* <DEDUP_REMOVED lines=12> */
.L_x_166:
[----:B------:R-:W-:Y:S05]  /*7390*/  BSYNC B1 ;  /* 0x0000000000017941 */ /* 0x000fea0003800000 */
.L_x_165:
        /* <DEDUP_REMOVED lines=12> */
.L_x_168:
[----:B------:R-:W-:Y:S05]  /*7460*/  BSYNC B1 ;  /* 0x0000000000017941 */ /* 0x000fea0003800000 */
.L_x_167:
        /* <DEDUP_REMOVED lines=12> */
.L_x_170:
[----:B------:R-:W-:Y:S05]  /*7530*/  BSYNC B1 ;  /* 0x0000000000017941 */ /* 0x000fea0003800000 */
.L_x_169:
        /* <DEDUP_REMOVED lines=12> */
.L_x_172:
[----:B------:R-:W-:Y:S05]  /*7600*/  BSYNC B1 ;  /* 0x0000000000017941 */ /* 0x000fea0003800000 */
.L_x_171:
        /* <DEDUP_REMOVED lines=12> */
.L_x_174:
[----:B------:R-:W-:Y:S05]  /*76d0*/  BSYNC B1 ;  /* 0x0000000000017941 */ /* 0x000fea0003800000 */
.L_x_173:
        /* <DEDUP_REMOVED lines=12> */
.L_x_176:
[----:B------:R-:W-:Y:S05]  /*77a0*/  BSYNC B1 ;  /* 0x0000000000017941 */ /* 0x000fea0003800000 */
.L_x_175:
        /* <DEDUP_REMOVED lines=12> */
.L_x_178:
[----:B------:R-:W-:Y:S05]  /*7870*/  BSYNC B1 ;  /* 0x0000000000017941 */ /* 0x000fea0003800000 */
.L_x_177:
        /* <DEDUP_REMOVED lines=12> */
.L_x_180:
[----:B------:R-:W-:Y:S05]  /*7940*/  BSYNC B1 ;  /* 0x0000000000017941 */ /* 0x000fea0003800000 */
.L_x_179:
        /* <DEDUP_REMOVED lines=12> */
.L_x_182:
[----:B------:R-:W-:Y:S05]  /*7a10*/  BSYNC B1 ;  /* 0x0000000000017941 */ /* 0x000fea0003800000 */
.L_x_181:
        /* <DEDUP_REMOVED lines=12> */
.L_x_184:
[----:B------:R-:W-:Y:S05]  /*7ae0*/  BSYNC B1 ;  /* 0x0000000000017941 */ /* 0x000fea0003800000 */
.L_x_183:
        /* <DEDUP_REMOVED lines=12> */
.L_x_186:
[----:B------:R-:W-:Y:S05]  /*7bb0*/  BSYNC B1 ;  /* 0x0000000000017941 */ /* 0x000fea0003800000 */
.L_x_185:
        /* <DEDUP_REMOVED lines=12> */
.L_x_188:
[----:B------:R-:W-:Y:S05]  /*7c80*/  BSYNC B1 ;  /* 0x0000000000017941 */ /* 0x000fea0003800000 */
.L_x_187:
        /* <DEDUP_REMOVED lines=12> */
.L_x_190:
[----:B------:R-:W-:Y:S05]  /*7d50*/  BSYNC B1 ;  /* 0x0000000000017941 */ /* 0x000fea0003800000 */
.L_x_189:
        /* <DEDUP_REMOVED lines=12> */
.L_x_192:
[----:B------:R-:W-:Y:S05]  /*7e20*/  BSYNC B1 ;  /* 0x0000000000017941 */ /* 0x000fea0003800000 */
.L_x_191:
        /* <DEDUP_REMOVED lines=12> */
.L_x_194:
[----:B------:R-:W-:Y:S05]  /*7ef0*/  BSYNC B1 ;  /* 0x0000000000017941 */ /* 0x000fea0003800000 */
.L_x_193:
        /* <DEDUP_REMOVED lines=12> */
.L_x_196:
[----:B------:R-:W-:Y:S05]  /*7fc0*/  BSYNC B1 ;  /* 0x0000000000017941 */ /* 0x000fea0003800000 */
.L_x_195:
        /* <DEDUP_REMOVED lines=12> */
.L_x_198:
[----:B------:R-:W-:Y:S05]  /*8090*/  BSYNC B1 ;  /* 0x0000000000017941 */ /* 0x000fea0003800000 */
.L_x_197:
        /* <DEDUP_REMOVED lines=12> */
.L_x_200:
[----:B------:R-:W-:Y:S05]  /*8160*/  BSYNC B1 ;  /* 0x0000000000017941 */ /* 0x000fea0003800000 */
.L_x_199:
        /* <DEDUP_REMOVED lines=12> */
.L_x_202:
[----:B------:R-:W-:Y:S05]  /*8230*/  BSYNC B1 ;  /* 0x0000000000017941 */ /* 0x000fea0003800000 */
.L_x_201:
        /* <DEDUP_REMOVED lines=12> */
.L_x_204:
[----:B------:R-:W-:Y:S05]  /*8300*/  BSYNC B1 ;  /* 0x0000000000017941 */ /* 0x000fea0003800000 */
.L_x_203:
        /* <DEDUP_REMOVED lines=12> */
.L_x_206:
[----:B------:R-:W-:Y:S05]  /*83d0*/  BSYNC B1 ;  /* 0x0000000000017941 */ /* 0x000fea0003800000 */
.L_x_205:
        /* <DEDUP_REMOVED lines=12> */
.L_x_208:
[----:B------:R-:W-:Y:S05]  /*84a0*/  BSYNC B1 ;  /* 0x0000000000017941 */ /* 0x000fea0003800000 */
.L_x_207:
        /* <DEDUP_REMOVED lines=12> */
.L_x_210:
[----:B------:R-:W-:Y:S05]  /*8570*/  BSYNC B1 ;  /* 0x0000000000017941 */ /* 0x000fea0003800000 */
.L_x_209:
        /* <DEDUP_REMOVED lines=12> */
.L_x_212:
[----:B------:R-:W-:Y:S05]  /*8640*/  BSYNC B1 ;  /* 0x0000000000017941 */ /* 0x000fea0003800000 */
.L_x_211:
        /* <DEDUP_REMOVED lines=12> */
.L_x_214:
[----:B------:R-:W-:Y:S05]  /*8710*/  BSYNC B1 ;  /* 0x0000000000017941 */ /* 0x000fea0003800000 */
.L_x_213:
        /* <DEDUP_REMOVED lines=12> */
.L_x_216:
[----:B------:R-:W-:Y:S05]  /*87e0*/  BSYNC B1 ;  /* 0x0000000000017941 */ /* 0x000fea0003800000 */
.L_x_215:
        /* <DEDUP_REMOVED lines=12> */
.L_x_218:
[----:B------:R-:W-:Y:S05]  /*88b0*/  BSYNC B1 ;  /* 0x0000000000017941 */ /* 0x000fea0003800000 */
.L_x_217:
        /* <DEDUP_REMOVED lines=12> */
.L_x_220:
[----:B------:R-:W-:Y:S05]  /*8980*/  BSYNC B1 ;  /* 0x0000000000017941 */ /* 0x000fea0003800000 */
.L_x_219:
        /* <DEDUP_REMOVED lines=12> */
.L_x_222:
[----:B------:R-:W-:Y:S05]  /*8a50*/  BSYNC B1 ;  /* 0x0000000000017941 */ /* 0x000fea0003800000 */
.L_x_221:
        /* <DEDUP_REMOVED lines=12> */
.L_x_224:
[----:B------:R-:W-:Y:S05]  /*8b20*/  BSYNC B1 ;  /* 0x0000000000017941 */ /* 0x000fea0003800000 */
.L_x_223:
[----:B------:R-:W-:Y:S05]  /*8b30*/  @P1 BRA `(.L_x_225) ;  /* 0x0000001800301947 */ /* 0x000fea0003800000 */
[----:B-----5:R-:W-:-:S04]  /*8b40*/  LOP3.LUT R5, R5, 0xff, RZ, 0xc0, !PT ;  /* 0x000000ff05057812 */ /* 0x020fc800078ec0ff */
[----:B------:R-:W-:-:S05]  /*8b50*/  F2FP.F16.E4M3.UNPACK_B R5, R5 ;  /* 0x00000005ff05723e */ /* 0x000fca00020006ff */
[----:B------:R-:W-:-:S05]  /*8b60*/  HADD2.F32 R5, -RZ, R5.H0_H0 ;  /* 0x20000005ff057230 */ /* 0x000fca0000004100 */
[----:B------:R-:W-:-:S04]  /*8b70*/  FMUL R5, R5, R208 ;  /* 0x000000d005057220 */ /* 0x000fc80000400000 */
[----:B------:R-:W-:-:S05]  /*8b80*/  FFMA R5, R206, R209, R5 ;  /* 0x000000d1ce057223 */ /* 0x000fca0000000005 */
[----:B------:R-:W-:-:S05]  /*8b90*/  F2FP.SATFINITE.E4M3.F32.PACK_AB_MERGE_C R5, RZ, R5, RZ ;  /* 0x00000005ff05723e */ /* 0x000fca00048070ff */
[----:B------:R0:W-:Y:S01]  /*8ba0*/  STG.E.U8 desc[UR20][R16.64+0x59], R5 ;  /* 0x0000590510007986 */ /* 0x0001e2000c101114 */
[----:B------:R-:W-:Y:S05]  /*8bb0*/  BRA `(.L_x_225) ;  /* 0x0000001800107947 */ /* 0x000fea0003800000 */
.L_x_32:
[C---:B------:R-:W-:Y:S01]  /*8bc0*/  ISETP.GE.AND P1, PT, R30.reuse, 0x1, PT ;  /* 0x000000011e00780c */ /* 0x040fe20003f26270 */
[-C--:B--2---:R-:W-:Y:S01]  /*8bd0*/  FMUL R211, R211, R209.reuse ;  /* 0x000000d1d3d37220 */ /* 0x084fe20000400000 */
[----:B------:R-:W-:Y:S01]  /*8be0*/  ISETP.GE.AND P2, PT, R30, 0x9, PT ;  /* 0x000000091e00780c */ /* 0x000fe20003f46270 */
[-C--:B------:R-:W-:Y:S01]  /*8bf0*/  FMUL R210, R210, R209.reuse ;  /* 0x000000d1d2d27220 */ /* 0x080fe20000400000 */
[----:B------:R-:W-:Y:S01]  /*8c00*/  ISETP.LT.OR P0, PT, R27, 0x1, !P1 ;  /* 0x000000011b00780c */ /* 0x000fe20004f01670 */
[----:B------:R-:W-:Y:S01]  /*8c10*/  FMUL R18, R18, R209 ;  /* 0x000000d112127220 */ /* 0x000fe20000400000 */
[----:B------:R-:W-:Y:S01]  /*8c20*/  F2FP.SATFINITE.E4M3.F32.PACK_AB_MERGE_C R211, RZ, R211, RZ ;  /* 0x000000d3ffd3723e */ /* 0x000fe200048070ff */
[-C--:B------:R-:W-:Y:S01]  /*8c30*/  FMUL R19, R19, R209.reuse ;  /* 0x000000d113137220 */ /* 0x080fe20000400000 */
[----:B------:R-:W-:Y:S01]  /*8c40*/  ISETP.LT.OR P4, PT, R27, 0x2, !P1 ;  /* 0x000000021b00780c */ /* 0x000fe20004f81670 */
[-C--:B------:R-:W-:Y:S01]  /*8c50*/  FMUL R21, R21, R209.reuse ;  /* 0x000000d115157220 */ /* 0x080fe20000400000 */
[C---:B------:R-:W-:Y:S01]  /*8c60*/  ISETP.LT.OR P6, PT, R27.reuse, 0x1, !P2 ;  /* 0x000000011b00780c */ /* 0x040fe200057c1670 */
[-C--:B------:R-:W-:Y:S01]  /*8c70*/  FMUL R20, R20, R209.reuse ;  /* 0x000000d114147220 */ /* 0x080fe20000400000 */
[----:B------:R-:W-:Y:S01]  /*8c80*/  ISETP.LT.OR P5, PT, R27, 0x9, !P1 ;  /* 0x000000091b00780c */ /* 0x000fe20004fa1670 */
[-C--:B------:R-:W-:Y:S01]  /*8c90*/  FMUL R22, R22, R209.reuse ;  /* 0x000000d116167220 */ /* 0x080fe20000400000 */
[----:B------:R-:W-:Y:S01]  /*8ca0*/  F2FP.SATFINITE.E4M3.F32.PACK_AB_MERGE_C R5, RZ, R210, RZ ;  /* 0x000000d2ff05723e */ /* 0x000fe200048070ff */
[-C--:B------:R-:W-:Y:S01]  /*8cb0*/  FMUL R23, R23, R209.reuse ;  /* 0x000000d117177220 */ /* 0x080fe20000400000 */
[----:B------:R-:W-:Y:S01]  /*8cc0*/  F2FP.SATFINITE.E4M3.F32.PACK_AB_MERGE_C R7, RZ, R18, RZ ;  /* 0x00000012ff07723e */ /* 0x000fe200048070ff */
[----:B------:R-:W-:Y:S01]  /*8cd0*/  @!P0 STG.E.U8 desc[UR20][R10.64], R211 ;  /* 0x000000d30a008986 */ /* 0x000fe2000c101114 */
[----:B------:R-:W-:Y:S01]  /*8ce0*/  ISETP.LT.OR P0, PT, R27, 0x2, !P2 ;  /* 0x000000021b00780c */ /* 0x000fe20005701670 */
[----:B------:R-:W-:Y:S01]  /*8cf0*/  FMUL R121, R121, R209 ;  /* 0x000000d179797220 */ /* 0x000fe20000400000 */
[----:B------:R-:W-:Y:S01]  /*8d00*/  F2FP.SATFINITE.E4M3.F32.PACK_AB_MERGE_C R19, RZ, R19, RZ ;  /* 0x00000013ff13723e */ /* 0x000fe200048070ff */
[----:B------:R0:W-:Y:S01]  /*8d10*/  @!P4 STG.E.U8 desc[UR20][R10.64+0x1], R5 ;  /* 0x000001050a00c986 */ /* 0x0001e2000c101114 */
[C---:B------:R-:W-:Y:S01]  /*8d20*/  ISETP.LT.OR P4, PT, R27.reuse, 0xa, !P1 ;  /* 0x0000000a1b00780c */ /* 0x040fe20004f81670 */
[----:B------:R-:W-:Y:S01]  /*8d30*/  FMUL R120, R120, R209 ;  /* 0x000000d178787220 */ /* 0x000fe20000400000 */
[----:B------:R-:W-:Y:S01]  /*8d40*/  F2FP.SATFINITE.E4M3.F32.PACK_AB_MERGE_C R21, RZ, R21, RZ ;  /* 0x00000015ff15723e */ /* 0x000fe200048070ff */
[----:B------:R-:W-:Y:S01]  /*8d50*/  @!P6 STG.E.U8 desc[UR20][R12.64], R19 ;  /* 0x000000130c00e986 */ /* 0x000fe2000c101114 */
[----:B------:R-:W-:Y:S01]  /*8d60*/  ISETP.LT.OR P6, PT, R27, 0x9, !P2 ;  /* 0x000000091b00780c */ /* 0x000fe200057c1670 */
[-C--:B------:R-:W-:Y:S01]  /*8d70*/  FMUL R122, R122, R209.reuse ;  /* 0x000000d17a7a7220 */ /* 0x080fe20000400000 */
[----:B------:R-:W-:Y:S01]  /*8d80*/  F2FP.SATFINITE.E4M3.F32.PACK_AB_MERGE_C R9, RZ, R22, RZ ;  /* 0x00000016ff09723e */ /* 0x000fe200048070ff */
[----:B------:R-:W-:Y:S01]  /*8d90*/  FMUL R123, R123, R209 ;  /* 0x000000d17b7b7220 */ /* 0x000fe20000400000 */
[----:B------:R-:W-:Y:S01]  /*8da0*/  F2FP.SATFINITE.E4M3.F32.PACK_AB_MERGE_C R23, RZ, R23, RZ ;  /* 0x00000017ff17723e */ /* 0x000fe200048070ff */
[----:B------:R1:W-:Y:S01]  /*8db0*/  @!P0 STG.E.U8 desc[UR20][R12.64+0x1], R7 ;  /* 0x000001070c008986 */ /* 0x0003e2000c101114 */
[----:B------:R-:W-:Y:S01]  /*8dc0*/  ISETP.LT.OR P0, PT, R27, 0xa, !P2 ;  /* 0x0000000a1b00780c */ /* 0x000fe20005701670 */
[-C--:B------:R-:W-:Y:S01]  /*8dd0*/  FMUL R125, R125, R209.reuse ;  /* 0x000000d17d7d7220 */ /* 0x080fe20000400000 */
[----:B0-----:R-:W-:Y:S01]  /*8de0*/  F2FP.SATFINITE.E4M3.F32.PACK_AB_MERGE_C R5, RZ, R20, RZ ;  /* 0x00000014ff05723e */ /* 0x001fe200048070ff */
[----:B------:R-:W-:Y:S01]  /*8df0*/  @!P5 STG.E.U8 desc[UR20][R10.64+0x8], R21 ;  /* 0x000008150a00d986 */ /* 0x000fe2000c101114 */
[C---:B------:R-:W-:Y:S01]  /*8e00*/  ISETP.LT.OR P5, PT, R27.reuse, 0x11, !P1 ;  /* 0x000000111b00780c */ /* 0x040fe20004fa1670 */
        /* <DEDUP_REMOVED lines=9> */
[----:B-1----:R-:W-:Y:S01]  /*8ea0*/  F2FP.SATFINITE.E4M3.F32.PACK_AB_MERGE_C R7, RZ, R120, RZ ;  /* 0x00000078ff07723e */ /* 0x002fe200048070ff */
[----:B------:R1:W-:Y:S01]  /*8eb0*/  @!P0 STG.E.U8 desc[UR20][R12.64+0x9], R9 ;  /* 0x000009090c008986 */ /* 0x0003e2000c101114 */
[----:B------:R-:W-:Y:S01]  /*8ec0*/  ISETP.LT.OR P0, PT, R27, 0x12, !P2 ;  /* 0x000000121b00780c */ /* 0x000fe20005701670 */
[----:B------:R-:W-:Y:S01]  /*8ed0*/  FMUL R129, R129, R209 ;  /* 0x000000d181817220 */ /* 0x000fe20000400000 */
[----:B------:R-:W-:Y:S01]  /*8ee0*/  F2FP.SATFINITE.E4M3.F32.PACK_AB_MERGE_C R125, RZ, R125, RZ ;  /* 0x0000007dff7d723e */ /* 0x000fe200048070ff */
[----:B------:R-:W-:Y:S01]  /*8ef0*/  @!P5 STG.E.U8 desc[UR20][R10.64+0x10], R121 ;  /* 0x000010790a00d986 */ /* 0x000fe2000c101114 */
[C---:B------:R-:W-:Y:S01]  /*8f00*/  ISETP.LT.OR P5, PT, R27.reuse, 0x19, !P1 ;  /* 0x000000191b00780c */ /* 0x040fe20004fa1670 */
[-C--:B------:R-:W-:Y:S01]  /*8f10*/  FMUL R128, R128, R209.reuse ;  /* 0x000000d180807220 */ /* 0x080fe20000400000 */
[----:B0-----:R-:W-:Y:S01]  /*8f20*/  F2FP.SATFINITE.E4M3.F32.PACK_AB_MERGE_C R5, RZ, R122, RZ ;  /* 0x0000007aff05723e */ /* 0x001fe200048070ff */
        /* <DEDUP_REMOVED lines=113> */
[----:B------:R-:W-:Y:S01]  /*9640*/  ISETP.LT.OR P4, PT, R27, 0x52, !P1 ;  /* 0x000000521b00780c */ /* 0x000fe20004f81670 */
[----:B------:R-:W-:Y:S01]  /*9650*/  FMUL R159, R159, R209 ;  /* 0x000000d19f9f7220 */ /* 0x000fe20000400000 */
[----:B------:R-:W-:Y:S01]  /*9660*/  F2FP.SATFINITE.E4M3.F32.PACK_AB_MERGE_C R155, RZ, R155, RZ ;  /* 0x0000009bff9b723e */ /* 0x000fe200048070ff */
[----:B------:R-:W-:Y:S01]  /*9670*/  @!P6 STG.E.U8 desc[UR20][R12.64+0x48], R151 ;  /* 0x000048970c00e986 */ /* 0x000fe2000c101114 */
[----:B-1----:R-:W-:Y:S01]  /*9680*/  F2FP.SATFINITE.E4M3.F32.PACK_AB_MERGE_C R5, RZ, R150, RZ ;  /* 0x00000096ff05723e */ /* 0x002fe200048070ff */
[-C--:B------:R-:W-:Y:S01]  /*9690*/  FMUL R158, R158, R209.reuse ;  /* 0x000000d19e9e7220 */ /* 0x080fe20000400000 */
[----:B------:R-:W-:Y:S01]  /*96a0*/  ISETP.LT.OR P6, PT, R27, 0x51, !P2 ;  /* 0x000000511b00780c */ /* 0x000fe200057c1670 */
[----:B------:R-:W-:Y:S01]  /*96b0*/  FMUL R161, R161, R209 ;  /* 0x000000d1a1a17220 */ /* 0x000fe20000400000 */
[----:B------:R-:W-:Y:S01]  /*96c0*/  F2FP.SATFINITE.E4M3.F32.PACK_AB_MERGE_C R157, RZ, R157, RZ ;  /* 0x0000009dff9d723e */ /* 0x000fe200048070ff */
[----:B------:R1:W-:Y:S01]  /*96d0*/  @!P0 STG.E.U8 desc[UR20][R12.64+0x49], R5 ;  /* 0x000049050c008986 */ /* 0x0003e2000c101114 */
[C---:B------:R-:W-:Y:S01]  /*96e0*/  ISETP.LT.OR P0, PT, R27.reuse, 0x52, !P2 ;  /* 0x000000521b00780c */ /* 0x040fe20005701670 */
[-C--:B------:R-:W-:Y:S01]  /*96f0*/  FMUL R160, R160, R209.reuse ;  /* 0x000000d1a0a07220 */ /* 0x080fe20000400000 */
[----:B0-----:R-:W-:Y:S01]  /*9700*/  F2FP.SATFINITE.E4M3.F32.PACK_AB_MERGE_C R9, RZ, R156, RZ ;  /* 0x0000009cff09723e */ /* 0x001fe200048070ff */
[----:B------:R-:W-:Y:S01]  /*9710*/  @!P5 STG.E.U8 desc[UR20][R10.64+0x50], R153 ;  /* 0x000050990a00d986 */ /* 0x000fe2000c101114 */
[----:B------:R-:W-:Y:S01]  /*9720*/  ISETP.LT.OR P5, PT, R27, 0x59, !P1 ;  /* 0x000000591b00780c */ /* 0x000fe20004fa1670 */
[-C--:B------:R-:W-:Y:S01]  /*9730*/  FMUL R163, R163, R209.reuse ;  /* 0x000000d1a3a37220 */ /* 0x080fe20000400000 */
[C---:B------:R-:W-:Y:S01]  /*9740*/  ISETP.LT.OR P1, PT, R27.reuse, 0x5a, !P1 ;  /* 0x0000005a1b00780c */ /* 0x040fe20004f21670 */
[----:B------:R0:W-:Y:S01]  /*9750*/  @!P4 STG.E.U8 desc[UR20][R10.64+0x51], R7 ;  /* 0x000051070a00c986 */ /* 0x0001e2000c101114 */
[C---:B------:R-:W-:Y:S01]  /*9760*/  ISETP.LT.OR P4, PT, R27.reuse, 0x59, !P2 ;  /* 0x000000591b00780c */ /* 0x040fe20005781670 */
[-C--:B------:R-:W-:Y:S01]  /*9770*/  FMUL R162, R162, R209.reuse ;  /* 0x000000d1a2a27220 */ /* 0x080fe20000400000 */
[----:B------:R-:W-:Y:S01]  /*9780*/  ISETP.LT.OR P2, PT, R27, 0x5a, !P2 ;  /* 0x0000005a1b00780c */ /* 0x000fe20005741670 */
[----:B------:R-:W-:Y:S01]  /*9790*/  @!P6 STG.E.U8 desc[UR20][R12.64+0x50], R155 ;  /* 0x0000509b0c00e986 */ /* 0x000fe2000c101114 */
[----:B-1----:R-:W-:Y:S01]  /*97a0*/  F2FP.SATFINITE.E4M3.F32.PACK_AB_MERGE_C R5, RZ, R154, RZ ;  /* 0x0000009aff05723e */ /* 0x002fe200048070ff */
[----:B------:R-:W-:Y:S01]  /*97b0*/  FMUL R164, R164, R209 ;  /* 0x000000d1a4a47220 */ /* 0x000fe20000400000 */
[----:B------:R-:W-:Y:S01]  /*97c0*/  F2FP.SATFINITE.E4M3.F32.PACK_AB_MERGE_C R159, RZ, R159, RZ ;  /* 0x0000009fff9f723e */ /* 0x000fe200048070ff */
[----:B------:R-:W-:Y:S01]  /*97d0*/  FMUL R165, R165, R209 ;  /* 0x000000d1a5a57220 */ /* 0x000fe20000400000 */
[----:B------:R-:W-:Y:S01]  /*97e0*/  F2FP.SATFINITE.E4M3.F32.PACK_AB_MERGE_C R161, RZ, R161, RZ ;  /* 0x000000a1ffa1723e */ /* 0x000fe200048070ff */
[----:B------:R1:W-:Y:S01]  /*97f0*/  @!P0 STG.E.U8 desc[UR20][R12.64+0x51], R5 ;  /* 0x000051050c008986 */ /* 0x0003e2000c101114 */
[----:B------:R-:W-:Y:S01]  /*9800*/  ISETP.GE.AND P0, PT, R30, 0x81, PT ;  /* 0x000000811e00780c */ /* 0x000fe20003f06270 */
[-C--:B------:R-:W-:Y:S01]  /*9810*/  FMUL R167, R167, R209.reuse ;  /* 0x000000d1a7a77220 */ /* 0x080fe20000400000 */
[----:B0-----:R-:W-:Y:S01]  /*9820*/  F2FP.SATFINITE.E4M3.F32.PACK_AB_MERGE_C R7, RZ, R160, RZ ;  /* 0x000000a0ff07723e */ /* 0x001fe200048070ff */
[----:B------:R-:W-:Y:S01]  /*9830*/  @!P5 STG.E.U8 desc[UR20][R10.64+0x58], R157 ;  /* 0x0000589d0a00d986 */ /* 0x000fe2000c101114 */
[C---:B------:R-:W-:Y:S01]  /*9840*/  ISETP.LT.OR P6, PT, R27.reuse, 0x1, !P0 ;  /* 0x000000011b00780c */ /* 0x040fe200047c1670 */
[-C--:B------:R-:W-:Y:S01]  /*9850*/  FMUL R166, R166, R209.reuse ;  /* 0x000000d1a6a67220 */ /* 0x080fe20000400000 */
[----:B------:R-:W-:Y:S01]  /*9860*/  ISETP.LT.OR P5, PT, R27, 0x2, !P0 ;  /* 0x000000021b00780c */ /* 0x000fe200047a1670 */
[----:B------:R-:W-:Y:S01]  /*9870*/  @!P1 STG.E.U8 desc[UR20][R10.64+0x59], R9 ;  /* 0x000059090a009986 */ /* 0x000fe2000c101114 */
[----:B------:R-:W-:Y:S01]  /*9880*/  ISETP.GE.AND P1, PT, R30, 0x89, PT ;  /* 0x000000891e00780c */ /* 0x000fe20003f26270 */
        /* <DEDUP_REMOVED lines=13> */
[C---:B------:R-:W-:Y:S01]  /*9960*/  ISETP.LT.OR P6, PT, R27.reuse, 0x2, !P1 ;  /* 0x000000021b00780c */ /* 0x040fe20004fc1670 */
[----:B------:R-:W-:Y:S01]  /*9970*/  FMUL R172, R172, R209 ;  /* 0x000000d1acac7220 */ /* 0x000fe20000400000 */
[----:B------:R-:W-:Y:S01]  /*9980*/  F2FP.SATFINITE.E4M3.F32.PACK_AB_MERGE_C R169, RZ, R169, RZ ;  /* 0x000000a9ffa9723e */ /* 0x000fe200048070ff */
[----:B------:R1:W-:Y:S01]  /*9990*/  @!P5 STG.E.U8 desc[UR20][R14.64+0x1], R7 ;  /* 0x000001070e00d986 */ /* 0x0003e2000c101114 */
[----:B------:R-:W-:Y:S01]  /*99a0*/  ISETP.LT.OR P5, PT, R27, 0x9, !P0 ;  /* 0x000000091b00780c */ /* 0x000fe200047a1670 */
[----:B------:R-:W-:Y:S01]  /*99b0*/  FMUL R173, R173, R209 ;  /* 0x000000d1adad7220 */ /* 0x000fe20000400000 */
[----:B------:R-:W-:Y:S01]  /*99c0*/  F2FP.SATFINITE.E4M3.F32.PACK_AB_MERGE_C R171, RZ, R171, RZ ;  /* 0x000000abffab723e */ /* 0x000fe200048070ff */
[----:B------:R-:W-:Y:S01]  /*99d0*/  @!P4 STG.E.U8 desc[UR20][R16.64], R163 ;  /* 0x000000a31000c986 */ /* 0x000fe2000c101114 */
[----:B0-----:R-:W-:Y:S01]  /*99e0*/  F2FP.SATFINITE.E4M3.F32.PACK_AB_MERGE_C R5, RZ, R162, RZ ;  /* 0x000000a2ff05723e */ /* 0x001fe200048070ff */
[-C--:B------:R-:W-:Y:S01]  /*99f0*/  FMUL R175, R175, R209.reuse ;  /* 0x000000d1afaf7220 */ /* 0x080fe20000400000 */
[C---:B------:R-:W-:Y:S01]  /*9a00*/  ISETP.LT.OR P4, PT, R27.reuse, 0x9, !P1 ;  /* 0x000000091b00780c */ /* 0x040fe20004f81670 */
[----:B------:R-:W-:Y:S01]  /*9a10*/  FMUL R174, R174, R209 ;  /* 0x000000d1aeae7220 */ /* 0x000fe20000400000 */
[----:B------:R-:W-:Y:S01]  /*9a20*/  F2FP.SATFINITE.E4M3.F32.PACK_AB_MERGE_C R173, RZ, R173, RZ ;  /* 0x000000adffad723e */ /* 0x000fe200048070ff */
[----:B------:R0:W-:Y:S01]  /*9a30*/  @!P6 STG.E.U8 desc[UR20][R16.64+0x1], R5 ;  /* 0x000001051000e986 */ /* 0x0001e2000c101114 */
[C---:B------:R-:W-:Y:S01]  /*9a40*/  ISETP.LT.OR P6, PT, R27.reuse, 0xa, !P1 ;  /* 0x0000000a1b00780c */ /* 0x040fe20004fc1670 */
[-C--:B------:R-:W-:Y:S01]  /*9a50*/  FMUL R176, R176, R209.reuse ;  /* 0x000000d1b0b07220 */ /* 0x080fe20000400000 */
[----:B-1----:R-:W-:Y:S01]  /*9a60*/  F2FP.SATFINITE.E4M3.F32.PACK_AB_MERGE_C R7, RZ, R164, RZ ;  /* 0x000000a4ff07723e */ /* 0x002fe200048070ff */
[----:B------:R-:W-:Y:S01]  /*9a70*/  @!P5 STG.E.U8 desc[UR20][R14.64+0x8], R165 ;  /* 0x000008a50e00d986 */ /* 0x000fe2000c101114 */
[----:B------:R-:W-:Y:S01]  /*9a80*/  ISETP.LT.OR P5, PT, R27, 0x11, !P0 ;  /* 0x000000111b00780c */ /* 0x000fe200047a1670 */
        /* <DEDUP_REMOVED lines=9> */
[----:B------:R-:W-:Y:S01]  /*9b20*/  ISETP.LT.OR P4, PT, R27, 0x11, !P1 ;  /* 0x000000111b00780c */ /* 0x000fe20004f81670 */
[-C--:B------:R-:W-:Y:S01]  /*9b30*/  FMUL R180, R180, R209.reuse ;  /* 0x000000d1b4b47220 */ /* 0x080fe20000400000 */
[-C--:B------:R-:W-:Y:S01]  /*9b40*/  FMUL R181, R181, R209.reuse ;  /* 0x000000d1b5b57220 */ /* 0x080fe20000400000 */
[----:B------:R0:W-:Y:S01]  /*9b50*/  @!P6 STG.E.U8 desc[UR20][R16.64+0x9], R5 ;  /* 0x000009051000e986 */ /* 0x0001e2000c101114 */
[----:B------:R-:W-:Y:S01]  /*9b60*/  ISETP.LT.OR P6, PT, R27, 0x12, !P1 ;  /* 0x000000121b00780c */ /* 0x000fe20004fc1670 */
[-C--:B------:R-:W-:Y:S01]  /*9b70*/  FMUL R183, R183, R209.reuse ;  /* 0x000000d1b7b77220 */ /* 0x080fe20000400000 */
[----:B-1----:R-:W-:Y:S01]  /*9b80*/  F2FP.SATFINITE.E4M3.F32.PACK_AB_MERGE_C R7, RZ, R168, RZ ;  /* 0x000000a8ff07723e */ /* 0x002fe200048070ff */
        /* <DEDUP_REMOVED lines=12> */
[----:B------:R-:W-:Y:S01]  /*9c50*/  FMUL R187, R187, R209 ;  /* 0x000000d1bbbb7220 */ /* 0x000fe20000400000 */
[----:B------:R-:W-:Y:S01]  /*9c60*/  F2FP.SATFINITE.E4M3.F32.PACK_AB_MERGE_C R183, RZ, R183, RZ ;  /* 0x000000b7ffb7723e */ /* 0x000fe200048070ff */
[----:B------:R0:W-:Y:S01]  /*9c70*/  @!P6 STG.E.U8 desc[UR20][R16.64+0x11], R5 ;  /* 0x000011051000e986 */ /* 0x0001e2000c101114 */
[C---:B------:R-:W-:Y:S01]  /*9c80*/  ISETP.LT.OR P6, PT, R27.reuse, 0x1a, !P1 ;  /* 0x0000001a1b00780c */ /* 0x040fe20004fc1670 */
        /* <DEDUP_REMOVED lines=62> */
[-C--:B------:R-:W-:Y:S01]  /*a070*/  FMUL R204, R204, R209.reuse ;  /* 0x000000d1cccc7220 */ /* 0x080fe20000400000 */
[-C--:B------:R-:W-:Y:S01]  /*a080*/  FMUL R207, R207, R209.reuse ;  /* 0x000000d1cfcf7220 */ /* 0x080fe20000400000 */
[----:B0-----:R-:W-:Y:S01]  /*a090*/  F2FP.SATFINITE.E4M3.F32.PACK_AB_MERGE_C R5, RZ, R186, RZ ;  /* 0x000000baff05723e */ /* 0x001fe200048070ff */
[----:B------:R-:W-:Y:S01]  /*a0a0*/  @!P4 STG.E.U8 desc[UR20][R16.64+0x30], R187 ;  /* 0x000030bb1000c986 */ /* 0x000fe2000c101114 */
[C---:B------:R-:W-:Y:S01]  /*a0b0*/  ISETP.LT.OR P4, PT, R27.reuse, 0x39, !P1 ;  /* 0x000000391b00780c */ /* 0x040fe20004f81670 */
[----:B------:R-:W-:Y:S01]  /*a0c0*/  FMUL R206, R206, R209 ;  /* 0x000000d1cece7220 */ /* 0x000fe20000400000 */
[----:B------:R-:W-:Y:S01]  /*a0d0*/  F2FP.SATFINITE.E4M3.F32.PACK_AB_MERGE_C R203, RZ, R203, RZ ;  /* 0x000000cbffcb723e */ /* 0x000fe200048070ff */
[----:B------:R0:W-:Y:S01]  /*a0e0*/  @!P6 STG.E.U8 desc[UR20][R16.64+0x31], R5 ;  /* 0x000031051000e986 */ /* 0x0001e2000c101114 */
[----:B------:R-:W-:-:S02]  /*a0f0*/  ISETP.LT.OR P6, PT, R27, 0x3a, !P1 ;  /* 0x0000003a1b00780c */ /* 0x000fc40004fc1670 */
[----:B-1----:R-:W-:Y:S01]  /*a100*/  F2FP.SATFINITE.E4M3.F32.PACK_AB_MERGE_C R7, RZ, R188, RZ ;  /* 0x000000bcff07723e */ /* 0x002fe200048070ff */
[----:B------:R-:W-:Y:S01]  /*a110*/  @!P5 STG.E.U8 desc[UR20][R14.64+0x38], R189 ;  /* 0x000038bd0e00d986 */ /* 0x000fe2000c101114 */
[C---:B------:R-:W-:Y:S02]  /*a120*/  ISETP.LT.OR P5, PT, R27.reuse, 0x41, !P0 ;  /* 0x000000411b00780c */ /* 0x040fe400047a1670 */
[----:B------:R-:W-:Y:S01]  /*a130*/  F2FP.SATFINITE.E4M3.F32.PACK_AB_MERGE_C R205, RZ, R205, RZ ;  /* 0x000000cdffcd723e */ /* 0x000fe200048070ff */
[----:B------:R1:W-:Y:S01]  /*a140*/  @!P2 STG.E.U8 desc[UR20][R14.64+0x39], R7 ;  /* 0x000039070e00a986 */ /* 0x0003e2000c101114 */
[----:B------:R-:W-:Y:S02]  /*a150*/  ISETP.LT.OR P2, PT, R27, 0x42, !P0 ;  /* 0x000000421b00780c */ /* 0x000fe40004741670 */
[----:B------:R-:W-:Y:S01]  /*a160*/  F2FP.SATFINITE.E4M3.F32.PACK_AB_MERGE_C R207, RZ, R207, RZ ;  /* 0x000000cfffcf723e */ /* 0x000fe200048070ff */
[----:B------:R-:W-:Y:S01]  /*a170*/  @!P4 STG.E.U8 desc[UR20][R16.64+0x38], R191 ;  /* 0x000038bf1000c986 */ /* 0x000fe2000c101114 */
[----:B0-----:R-:W-:-:S02]  /*a180*/  F2FP.SATFINITE.E4M3.F32.PACK_AB_MERGE_C R5, RZ, R190, RZ ;  /* 0x000000beff05723e */ /* 0x001fc400048070ff */
[C---:B------:R-:W-:Y:S02]  /*a190*/  ISETP.LT.OR P4, PT, R27.reuse, 0x41, !P1 ;  /* 0x000000411b00780c */ /* 0x040fe40004f81670 */
[----:B------:R-:W-:Y:S01]  /*a1a0*/  F2FP.SATFINITE.E4M3.F32.PACK_AB_MERGE_C R9, RZ, R206, RZ ;  /* 0x000000ceff09723e */ /* 0x000fe200048070ff */
[----:B------:R0:W-:Y:S01]  /*a1b0*/  @!P6 STG.E.U8 desc[UR20][R16.64+0x39], R5 ;  /* 0x000039051000e986 */ /* 0x0001e2000c101114 */
[C---:B------:R-:W-:Y:S02]  /*a1c0*/  ISETP.LT.OR P6, PT, R27.reuse, 0x42, !P1 ;  /* 0x000000421b00780c */ /* 0x040fe40004fc1670 */
[----:B-1----:R-:W-:Y:S01]  /*a1d0*/  F2FP.SATFINITE.E4M3.F32.PACK_AB_MERGE_C R7, RZ, R192, RZ ;  /* 0x000000c0ff07723e */ /* 0x002fe200048070ff */
[----:B------:R-:W-:Y:S01]  /*a1e0*/  @!P5 STG.E.U8 desc[UR20][R14.64+0x40], R193 ;  /* 0x000040c10e00d986 */ /* 0x000fe2000c101114 */
[----:B------:R-:W-:-:S03]  /*a1f0*/  ISETP.LT.OR P5, PT, R27, 0x49, !P0 ;  /* 0x000000491b00780c */ /* 0x000fc600047a1670 */
[----:B------:R1:W-:Y:S01]  /*a200*/  @!P2 STG.E.U8 desc[UR20][R14.64+0x41], R7 ;  /* 0x000041070e00a986 */ /* 0x0003e2000c101114 */
[C---:B------:R-:W-:Y:S02]  /*a210*/  ISETP.LT.OR P2, PT, R27.reuse, 0x4a, !P0 ;  /* 0x0000004a1b00780c */ /* 0x040fe40004741670 */
[----:B0-----:R-:W-:Y:S01]  /*a220*/  F2FP.SATFINITE.E4M3.F32.PACK_AB_MERGE_C R5, RZ, R194, RZ ;  /* 0x000000c2ff05723e */ /* 0x001fe200048070ff */
[----:B------:R-:W-:Y:S01]  /*a230*/  @!P4 STG.E.U8 desc[UR20][R16.64+0x40], R195 ;  /* 0x000040c31000c986 */ /* 0x000fe2000c101114 */
[----:B------:R-:W-:-:S03]  /*a240*/  ISETP.LT.OR P4, PT, R27, 0x49, !P1 ;  /* 0x000000491b00780c */ /* 0x000fc60004f81670 */
        /* <DEDUP_REMOVED lines=14> */
[C---:B------:R-:W-:Y:S02]  /*a330*/  ISETP.LT.OR P5, PT, R27.reuse, 0x59, !P1 ;  /* 0x000000591b00780c */ /* 0x040fe40004fa1670 */
[C---:B------:R-:W-:Y:S01]  /*a340*/  ISETP.LT.OR P1, PT, R27.reuse, 0x5a, !P1 ;  /* 0x0000005a1b00780c */ /* 0x040fe20004f21670 */
[----:B------:R1:W-:Y:S01]  /*a350*/  @!P2 STG.E.U8 desc[UR20][R14.64+0x51], R7 ;  /* 0x000051070e00a986 */ /* 0x0003e2000c101114 */
[C---:B------:R-:W-:Y:S02]  /*a360*/  ISETP.LT.OR P2, PT, R27.reuse, 0x59, !P0 ;  /* 0x000000591b00780c */ /* 0x040fe40004741670 */
[----:B------:R-:W-:Y:S01]  /*a370*/  ISETP.LT.OR P0, PT, R27, 0x5a, !P0 ;  /* 0x0000005a1b00780c */ /* 0x000fe20004701670 */
[----:B------:R2:W-:Y:S01]  /*a380*/  @!P4 STG.E.U8 desc[UR20][R16.64+0x50], R203 ;  /* 0x000050cb1000c986 */ /* 0x0005e2000c101114 */
[----:B0-----:R-:W-:-:S05]  /*a390*/  F2FP.SATFINITE.E4M3.F32.PACK_AB_MERGE_C R5, RZ, R202, RZ ;  /* 0x000000caff05723e */ /* 0x001fca00048070ff */
[----:B------:R2:W-:Y:S01]  /*a3a0*/  @!P6 STG.E.U8 desc[UR20][R16.64+0x51], R5 ;  /* 0x000051051000e986 */ /* 0x0005e2000c101114 */
[----:B-1----:R-:W-:-:S03]  /*a3b0*/  F2FP.SATFINITE.E4M3.F32.PACK_AB_MERGE_C R7, RZ, R204, RZ ;  /* 0x000000ccff07723e */ /* 0x002fc600048070ff */
[----:B------:R2:W-:Y:S04]  /*a3c0*/  @!P2 STG.E.U8 desc[UR20][R14.64+0x58], R205 ;  /* 0x000058cd0e00a986 */ /* 0x0005e8000c101114 */
[----:B------:R2:W-:Y:S04]  /*a3d0*/  @!P0 STG.E.U8 desc[UR20][R14.64+0x59], R7 ;  /* 0x000059070e008986 */ /* 0x0005e8000c101114 */
[----:B------:R2:W-:Y:S04]  /*a3e0*/  @!P5 STG.E.U8 desc[UR20][R16.64+0x58], R207 ;  /* 0x000058cf1000d986 */ /* 0x0005e8000c101114 */
[----:B------:R2:W-:Y:S02]  /*a3f0*/  @!P1 STG.E.U8 desc[UR20][R16.64+0x59], R9 ;  /* 0x0000590910009986 */ /* 0x0005e4000c101114 */
.L_x_225:
[----:B------:R-:W-:Y:S05]  /*a400*/  BSYNC B0 ;  /* 0x0000000000007941 */ /* 0x000fea0003800000 */
.L_x_31:
[----:B------:R-:W-:Y:S01]  /*a410*/  ULDC UR6, c[0x0][0xc] ;  /* 0x0000030000067ab9 */ /* 0x000fe20000000800 */
[----:B------:R-:W-:Y:S01]  /*a420*/  ULDC UR7, c[0x0][0x10] ;  /* 0x0000040000077ab9 */ /* 0x000fe20000000800 */
[----:B0-2--5:R-:W0:Y:S01]  /*a430*/  LDC R5, c[0x0][0x14] ;  /* 0x00000500ff057b82 */ /* 0x025e220000000800 */
[----:B------:R-:W-:Y:S01]  /*a440*/  UIMAD.WIDE.U32 UR6, UR6, UR7, URZ ;  /* 0x00000007060672a5 */ /* 0x000fe2000f8e003f */
[----:B------:R-:W-:Y:S01]  /*a450*/  PRMT R6, RZ, 0x7610, R6 ;  /* 0x00007610ff067816 */ /* 0x000fe20000000006 */
[----:B------:R-:W-:-:S04]  /*a460*/  IMAD.MOV.U32 R7, RZ, RZ, -0x1 ;  /* 0xffffffffff077424 */ /* 0x000fc800078e00ff */
[----:B0-----:R-:W-:-:S04]  /*a470*/  IMAD.WIDE.U32 R2, R5, UR6, R2 ;  /* 0x0000000605027c25 */ /* 0x001fc8000f8e0002 */
[----:B------:R-:W-:Y:S01]  /*a480*/  IMAD R5, R5, UR7, RZ ;  /* 0x0000000705057c24 */ /* 0x000fe2000f8e02ff */
[----:B------:R-:W-:Y:S02]  /*a490*/  ULDC.64 UR6, c[0x0][0x650] ;  /* 0x0001940000067ab9 */ /* 0x000fe40000000a00 */
[----:B------:R-:W-:Y:S01]  /*a4a0*/  ISETP.GE.U32.AND P0, PT, R2, UR6, PT ;  /* 0x0000000602007c0c */ /* 0x000fe2000bf06070 */
[----:B------:R-:W-:Y:S02]  /*a4b0*/  IMAD.IADD R3, R3, 0x1, R5 ;  /* 0x0000000103037824 */ /* 0x000fe400078e0205 */
[----:B------:R-:W-:-:S03]  /*a4c0*/  IMAD.MOV.U32 R5, RZ, RZ, -0x1 ;  /* 0xffffffffff057424 */ /* 0x000fc600078e00ff */
[----:B------:R-:W-:-:S13]  /*a4d0*/  ISETP.GE.U32.AND.EX P0, PT, R3, UR7, PT, P0 ;  /* 0x0000000703007c0c */ /* 0x000fda000bf06100 */
[----:B------:R-:W-:Y:S05]  /*a4e0*/  @P0 BRA `(.L_x_226) ;  /* 0x0000000400600947 */ /* 0x000fea0003800000 */
[----:B------:R-:W0:Y:S01]  /*a4f0*/  S2R R18, SR_CTAID.X ;  /* 0x0000000000127919 */ /* 0x000e220000002500 */
[----:B-1----:R-:W1:Y:S01]  /*a500*/  LDC.64 R12, c[0x0][0x628] ;  /* 0x00018a00ff0c7b82 */ /* 0x002e620000000a00 */
[----:B------:R-:W-:Y:S01]  /*a510*/  ULDC UR6, c[0x0][0x150] ;  /* 0x0000540000067ab9 */ /* 0x000fe20000000800 */
[----:B------:R-:W-:Y:S01]  /*a520*/  IMAD.MOV.U32 R10, RZ, RZ, R2 ;  /* 0x000000ffff0a7224 */ /* 0x000fe200078e0002 */
[----:B------:R-:W2:Y:S01]  /*a530*/  S2R R20, SR_CTAID.Y ;  /* 0x0000000000147919 */ /* 0x000ea20000002600 */
[----:B------:R-:W-:-:S04]  /*a540*/  IMAD.MOV.U32 R11, RZ, RZ, R3 ;  /* 0x000000ffff0b7224 */ /* 0x000fc800078e0003 */
[----:B------:R-:W2:Y:S08]  /*a550*/  LDC R21, c[0x0][0x144] ;  /* 0x00005100ff157b82 */ /* 0x000eb00000000800 */
[----:B------:R-:W2:Y:S08]  /*a560*/  LDC R14, c[0x0][0x630] ;  /* 0x00018c00ff0e7b82 */ /* 0x000eb00000000800 */
[----:B------:R-:W2:Y:S01]  /*a570*/  LDC.64 R16, c[0x0][0x620] ;  /* 0x00018800ff107b82 */ /* 0x000ea20000000a00 */
[----:B-1----:R-:W-:-:S04]  /*a580*/  ISETP.NE.U32.AND P0, PT, R12, RZ, PT ;  /* 0x000000ff0c00720c */ /* 0x002fc80003f05070 */
[----:B------:R-:W-:Y:S02]  /*a590*/  ISETP.NE.AND.EX P0, PT, R13, RZ, PT, P0 ;  /* 0x000000ff0d00720c */ /* 0x000fe40003f05300 */
[----:B0-----:R-:W-:-:S05]  /*a5a0*/  I2FP.F32.U32 R5, R18 ;  /* 0x0000001200057245 */ /* 0x001fca0000201000 */
[----:B------:R-:W-:-:S04]  /*a5b0*/  FMUL R5, R5, UR6 ;  /* 0x0000000605057c20 */ /* 0x000fc80008400000 */
[----:B------:R0:W1:Y:S02]  /*a5c0*/  F2I.U32.TRUNC.NTZ R19, R5 ;  /* 0x0000000500137305 */ /* 0x000064000020f000 */
[----:B------:R-:W-:Y:S05]  /*a5d0*/  @!P0 BRA `(.L_x_227) ;  /* 0x0000000000288947 */ /* 0x000fea0003800000 */
[----:B0-----:R-:W0:Y:S02]  /*a5e0*/  LDC R5, c[0x0][0x634] ;  /* 0x00018d00ff057b82 */ /* 0x001e240000000800 */
        /* <DEDUP_REMOVED lines=9> */
.L_x_227:
[-CC-:B--2---:R-:W-:Y:S01]  /*a680*/  SHF.R.U64 R15, R10, R14.reuse, R11.reuse ;  /* 0x0000000e0a0f7219 */ /* 0x184fe2000000120b */
[----:B------:R-:W2:Y:S01]  /*a690*/  LDC.64 R26, c[0x0][0x640] ;  /* 0x00019000ff1a7b82 */ /* 0x000ea20000000a00 */
[----:B0-----:R-:W-:Y:S01]  /*a6a0*/  SHF.R.U32.HI R5, RZ, R14, R11 ;  /* 0x0000000eff057219 */ /* 0x001fe2000001160b */
[----:B-1----:R-:W-:Y:S01]  /*a6b0*/  IMAD.MOV R19, RZ, RZ, -R19 ;  /* 0x000000ffff137224 */ /* 0x002fe200078e0a13 */
[----:B------:R-:W-:Y:S01]  /*a6c0*/  IADD3 R9, P0, RZ, -R15, RZ ;  /* 0x8000000fff097210 */ /* 0x000fe20007f1e0ff */
[----:B------:R-:W-:Y:S02]  /*a6d0*/  ULDC UR6, c[0x0][0x154] ;  /* 0x0000550000067ab9 */ /* 0x000fe40000000800 */
[----:B------:R-:W-:Y:S02]  /*a6e0*/  IMAD R21, R21, R19, R18 ;  /* 0x0000001315157224 */ /* 0x000fe400078e0212 */
[----:B------:R-:W0:Y:S01]  /*a6f0*/  LDC R10, c[0x0][0x618] ;  /* 0x00018600ff0a7b82 */ /* 0x000e220000000800 */
[----:B------:R-:W-:-:S02]  /*a700*/  IMAD.X R5, RZ, RZ, ~R5, P0 ;  /* 0x000000ffff057224 */ /* 0x000fc400000e0e05 */
[----:B------:R-:W-:-:S04]  /*a710*/  IMAD.WIDE.U32 R6, R9, R16, R2 ;  /* 0x0000001009067225 */ /* 0x000fc800078e0002 */
[----:B------:R-:W-:Y:S01]  /*a720*/  IMAD R8, R5, R16, RZ ;  /* 0x0000001005087224 */ /* 0x000fe200078e02ff */
[----:B------:R-:W1:Y:S03]  /*a730*/  LDC R22, c[0x0][0x608] ;  /* 0x00018200ff167b82 */ /* 0x000e660000000800 */
[----:B------:R-:W-:Y:S02]  /*a740*/  IMAD R5, R9, R17, R8 ;  /* 0x0000001109057224 */ /* 0x000fe400078e0208 */
[----:B------:R-:W-:Y:S02]  /*a750*/  IMAD.MOV.U32 R9, RZ, RZ, 0x1 ;  /* 0x00000001ff097424 */ /* 0x000fe400078e00ff */
[----:B------:R-:W-:Y:S01]  /*a760*/  IMAD.IADD R5, R7, 0x1, R5 ;  /* 0x0000000107057824 */ /* 0x000fe200078e0205 */
[----:B------:R-:W5:Y:S01]  /*a770*/  LDC R24, c[0x0][0x658] ;  /* 0x00019600ff187b82 */ /* 0x000f620000000800 */
[----:B------:R-:W-:-:S02]  /*a780*/  I2FP.F32.U32 R7, R20 ;  /* 0x0000001400077245 */ /* 0x000fc40000201000 */
[----:B--2---:R-:W-:-:S03]  /*a790*/  ISETP.NE.U32.AND P0, PT, R26, RZ, PT ;  /* 0x000000ff1a00720c */ /* 0x004fc60003f05070 */
[----:B------:R-:W-:Y:S01]  /*a7a0*/  FMUL R8, R7, UR6 ;  /* 0x0000000607087c20 */ /* 0x000fe20008400000 */
[----:B------:R-:W-:Y:S01]  /*a7b0*/  ISETP.NE.AND.EX P0, PT, R27, RZ, PT, P0 ;  /* 0x000000ff1b00720c */ /* 0x000fe20003f05300 */
[----:B------:R-:W2:Y:S01]  /*a7c0*/  LDC R19, c[0x0][0x148] ;  /* 0x00005200ff137b82 */ /* 0x000ea20000000800 */
[-CC-:B0-----:R-:W-:Y:S01]  /*a7d0*/  SHF.R.U64 R14, R6, R10.reuse, R5.reuse ;  /* 0x0000000a060e7219 */ /* 0x181fe20000001205 */
[----:B------:R0:W0:Y:S01]  /*a7e0*/  F2I.U32.TRUNC.NTZ R16, R8 ;  /* 0x0000000800107305 */ /* 0x000022000020f000 */
[----:B------:R-:W-:Y:S01]  /*a7f0*/  SHF.R.U32.HI R5, RZ, R10, R5 ;  /* 0x0000000aff057219 */ /* 0x000fe20000011605 */
[----:B------:R-:W-:-:S04]  /*a800*/  IMAD.MOV.U32 R7, RZ, RZ, -0x1 ;  /* 0xffffffffff077424 */ /* 0x000fc800078e00ff */
[----:B------:R-:W0:Y:S01]  /*a810*/  LDC R18, c[0x0][0x600] ;  /* 0x00018000ff127b82 */ /* 0x000e220000000800 */
[-CC-:B-1----:R-:W-:Y:S02]  /*a820*/  SHF.R.U64 R12, R14, R22.reuse, R5.reuse ;  /* 0x000000160e0c7219 */ /* 0x182fe40000001205 */
[----:B------:R-:W-:-:S05]  /*a830*/  SHF.R.U32.HI R5, RZ, R22, R5 ;  /* 0x00000016ff057219 */ /* 0x000fca0000011605 */
[----:B------:R-:W1:Y:S01]  /*a840*/  LDC R25, c[0x0][0x648] ;  /* 0x00019200ff197b82 */ /* 0x000e620000000800 */
[-C--:B-----5:R-:W-:Y:S02]  /*a850*/  SHF.L.U32 R6, R7, R24.reuse, RZ ;  /* 0x0000001807067219 */ /* 0x0a0fe400000006ff */
[-CC-:B------:R-:W-:Y:S02]  /*a860*/  SHF.R.U64 R17, R12, R24.reuse, R5.reuse ;  /* 0x000000180c117219 */ /* 0x180fe40000001205 */
[----:B------:R-:W-:Y:S02]  /*a870*/  SHF.R.U32.HI R7, RZ, R24, R5 ;  /* 0x00000018ff077219 */ /* 0x000fe40000011605 */
[----:B------:R-:W-:Y:S01]  /*a880*/  LOP3.LUT R23, RZ, R6, RZ, 0x33, !PT ;  /* 0x00000006ff177212 */ /* 0x000fe200078e33ff */
[----:B---34-:R-:W3:Y:S01]  /*a890*/  LDC R28, c[0x0][0x638] ;  /* 0x00018e00ff1c7b82 */ /* 0x018ee20000000800 */
[----:B------:R-:W-:Y:S01]  /*a8a0*/  SHF.L.U32 R24, R9, R24, RZ ;  /* 0x0000001809187219 */ /* 0x000fe200000006ff */
[----:B------:R-:W-:-:S06]  /*a8b0*/  IMAD.MOV.U32 R6, RZ, RZ, R17 ;  /* 0x000000ffff067224 */ /* 0x000fcc00078e0011 */
[----:B------:R-:W4:Y:S01]  /*a8c0*/  LDC R29, c[0x0][0x610] ;  /* 0x00018400ff1d7b82 */ /* 0x000f220000000800 */
[----:B------:R-:W-:Y:S05]  /*a8d0*/  @!P0 BRA `(.L_x_228) ;  /* 0x0000000000288947 */ /* 0x000fea0003800000 */
[----:B------:R-:W5:Y:S02]  /*a8e0*/  LDC R6, c[0x0][0x64c] ;  /* 0x00019300ff067b82 */ /* 0x000f640000000800 */
[----:B-----5:R-:W-:-:S05]  /*a8f0*/  IADD3 R5, P0, R17, R6, RZ ;  /* 0x0000000611057210 */ /* 0x020fca0007f1e0ff */
[----:B------:R-:W-:-:S04]  /*a900*/  IMAD.X R13, RZ, RZ, R7, P0 ;  /* 0x000000ffff0d7224 */ /* 0x000fc800000e0607 */
[----:B------:R-:W-:-:S04]  /*a910*/  IMAD.WIDE.U32 R6, R13, R26, RZ ;  /* 0x0000001a0d067225 */ /* 0x000fc800078e00ff */
[----:B0-----:R-:W-:-:S04]  /*a920*/  IMAD.WIDE.U32 R8, P0, R5, R27, R6 ;  /* 0x0000001b05087225 */ /* 0x001fc80007800006 */
[----:B------:R-:W-:-:S04]  /*a930*/  IMAD.WIDE.U32 R6, R5, R26, RZ ;  /* 0x0000001a05067225 */ /* 0x000fc800078e00ff */
[----:B------:R-:W-:Y:S01]  /*a940*/  IMAD.X R11, RZ, RZ, RZ, P0 ;  /* 0x000000ffff0b7224 */ /* 0x000fe200000e06ff */
[----:B------:R-:W-:Y:S01]  /*a950*/  IADD3 RZ, P0, R7, R8, RZ ;  /* 0x0000000807ff7210 */ /* 0x000fe20007f1e0ff */
[----:B------:R-:W-:-:S04]  /*a960*/  IMAD.MOV.U32 R10, RZ, RZ, R9 ;  /* 0x000000ffff0a7224 */ /* 0x000fc800078e0009 */
[----:B------:R-:W-:-:S08]  /*a970*/  IMAD.WIDE.U32.X R6, R13, R27, R10, P0 ;  /* 0x0000001b0d067225 */ /* 0x000fd000000e040a */
.L_x_228:
[----:B-1----:R-:W-:Y:S01]  /*a980*/  SHF.R.U64 R5, R6, R25, R7 ;  /* 0x0000001906057219 */ /* 0x002fe20000001207 */
[----:B0-----:R-:W-:Y:S01]  /*a990*/  VIADD R7, R18, 0xffffffff ;  /* 0xffffffff12077836 */ /* 0x001fe20000000000 */
[----:B------:R-:W-:Y:S01]  /*a9a0*/  LOP3.LUT R26, R12, R23, RZ, 0xc0, !PT ;  /* 0x000000170c1a7212 */ /* 0x000fe200078ec0ff */
[----:B------:R-:W-:Y:S02]  /*a9b0*/  IMAD.MOV R16, RZ, RZ, -R16 ;  /* 0x000000ffff107224 */ /* 0x000fe400078e0a10 */
[----:B------:R-:W-:Y:S01]  /*a9c0*/  IMAD.MOV R6, RZ, RZ, -R5 ;  /* 0x000000ffff067224 */ /* 0x000fe200078e0a05 */
[----:B------:R-:W-:Y:S01]  /*a9d0*/  LOP3.LUT R14, R14, R7, RZ, 0xc0, !PT ;  /* 0x000000070e0e7212 */ /* 0x000fe200078ec0ff */
[----:B------:R-:W-:Y:S02]  /*a9e0*/  IMAD R26, R24, R5, R26 ;  /* 0x00000005181a7224 */ /* 0x000fe400078e021a */
[----:B--2---:R-:W-:Y:S02]  /*a9f0*/  @P3 IMAD R21, R19, R16, R20 ;  /* 0x0000001013153224 */ /* 0x004fe400078e0214 */
[----:B---3--:R-:W-:-:S02]  /*aa00*/  IMAD R5, R6, R28, R17 ;  /* 0x0000001c06057224 */ /* 0x008fc400078e0211 */
[----:B----4-:R-:W-:Y:S02]  /*aa10*/  IMAD R26, R26, R29, R21 ;  /* 0x0000001d1a1a7224 */ /* 0x010fe400078e0215 */
[----:B------:R-:W-:Y:S02]  /*aa20*/  IMAD R5, R5, R18, R14 ;  /* 0x0000001205057224 */ /* 0x000fe400078e020e */
[----:B------:R-:W-:-:S03]  /*aa30*/  IMAD.MOV.U32 R6, RZ, RZ, 0x1 ;  /* 0x00000001ff067424 */ /* 0x000fc600078e00ff */
[----:B------:R-:W-:Y:S02]  /*aa40*/  SEL R7, R5, R26, !P3 ;  /* 0x0000001a05077207 */ /* 0x000fe40005800000 */
[----:B------:R-:W-:Y:S01]  /*aa50*/  SEL R26, R26, R5, !P3 ;  /* 0x000000051a1a7207 */ /* 0x000fe20005800000 */
[----:B------:R-:W-:-:S07]  /*aa60*/  IMAD.MOV.U32 R5, RZ, RZ, R15 ;  /* 0x000000ffff057224 */ /* 0x000fce00078e000f */
.L_x_226:
[----:B------:R-:W-:Y:S01]  /*aa70*/  LOP3.LUT P0, RZ, R6, 0xff, RZ, 0xc0, !PT ;  /* 0x000000ff06ff7812 */ /* 0x000fe2000780c0ff */
[----:B------:R-:W-:-:S12]  /*aa80*/  IMAD.MOV.U32 R6, RZ, RZ, R26 ;  /* 0x000000ffff067224 */ /* 0x000fd800078e001a */
[----:B------:R-:W-:Y:S05]  /*aa90*/  @P0 BRA `(.L_x_229) ;  /* 0xffffff6400280947 */ /* 0x000fea000383ffff */
[----:B------:R-:W-:Y:S05]  /*aaa0*/  EXIT ;  /* 0x000000000000794d */ /* 0x000fea0003800000 */
.L_x_3:
[----:B0-----:R-:W-:Y:S01]  /*aab0*/  ULDC.64 UR4, c[0x0][0x650] ;  /* 0x0001940000047ab9 */ /* 0x001fe20000000a00 */
        /* <DEDUP_REMOVED lines=25> */
.L_x_231:
[--C-:B------:R-:W-:Y:S01]  /*ac50*/  SHF.R.U64 R16, R14, R18, R15.reuse ;  /* 0x000000120e107219 */ /* 0x100fe2000000120f */
[----:B------:R-:W0:Y:S01]  /*ac60*/  LDC R22, c[0x0][0x618] ;  /* 0x00018600ff167b82 */ /* 0x000e220000000800 */
[----:B------:R-:W-:Y:S01]  /*ac70*/  I2FP.F32.U32 R7, R8 ;  /* 0x0000000800077245 */ /* 0x000fe20000201000 */
[----:B------:R-:W-:Y:S01]  /*ac80*/  ULDC UR4, c[0x0][0x150] ;  /* 0x0000540000047ab9 */ /* 0x000fe20000000800 */
[----:B------:R-:W-:Y:S02]  /*ac90*/  SHF.R.U32.HI R6, RZ, R18, R15 ;  /* 0x00000012ff067219 */ /* 0x000fe4000001160f */
[----:B------:R-:W-:Y:S01]  /*aca0*/  IADD3 R9, P0, RZ, -R16, RZ ;  /* 0x80000010ff097210 */ /* 0x000fe20007f1e0ff */
[----:B------:R-:W-:Y:S01]  /*acb0*/  FMUL R13, R7, UR4 ;  /* 0x00000004070d7c20 */ /* 0x000fe20008400000 */
[----:B------:R-:W-:Y:S01]  /*acc0*/  ULDC UR4, c[0x0][0x154] ;  /* 0x0000550000047ab9 */ /* 0x000fe20000000800 */
[----:B------:R-:W1:Y:S02]  /*acd0*/  LDC.64 R24, c[0x0][0x640] ;  /* 0x00019000ff187b82 */ /* 0x000e640000000a00 */
[----:B------:R-:W-:-:S02]  /*ace0*/  IMAD.X R11, RZ, RZ, ~R6, P0 ;  /* 0x000000ffff0b7224 */ /* 0x000fc400000e0e06 */
[----:B------:R-:W2:Y:S01]  /*acf0*/  F2I.U32.TRUNC.NTZ R13, R13 ;  /* 0x0000000d000d7305 */ /* 0x000ea2000020f000 */
[----:B------:R-:W-:-:S03]  /*ad00*/  IMAD.WIDE.U32 R6, R9, R20, R2 ;  /* 0x0000001409067225 */ /* 0x000fc600078e0002 */
[----:B------:R-:W3:Y:S01]  /*ad10*/  LDC R15, c[0x0][0x144] ;  /* 0x00005100ff0f7b82 */ /* 0x000ee20000000800 */
[----:B------:R-:W-:-:S04]  /*ad20*/  IMAD R12, R11, R20, RZ ;  /* 0x000000140b0c7224 */ /* 0x000fc800078e02ff */
[----:B------:R-:W-:Y:S02]  /*ad30*/  IMAD R9, R9, R21, R12 ;  /* 0x0000001509097224 */ /* 0x000fe400078e020c */
[----:B------:R-:W-:Y:S01]  /*ad40*/  IMAD.MOV.U32 R12, RZ, RZ, -0x1 ;  /* 0xffffffffff0c7424 */ /* 0x000fe200078e00ff */
[----:B------:R-:W4:Y:S01]  /*ad50*/  LDC R18, c[0x0][0x608] ;  /* 0x00018200ff127b82 */ /* 0x000f220000000800 */
[----:B------:R-:W-:Y:S01]  /*ad60*/  IMAD.IADD R7, R7, 0x1, R9 ;  /* 0x0000000107077824 */ /* 0x000fe200078e0209 */
[----:B------:R-:W-:-:S04]  /*ad70*/  I2FP.F32.U32 R9, R10 ;  /* 0x0000000a00097245 */ /* 0x000fc80000201000 */
[-C--:B0-----:R-:W-:Y:S01]  /*ad80*/  SHF.R.U64 R14, R6, R22.reuse, R7 ;  /* 0x00000016060e7219 */ /* 0x081fe20000001207 */
[----:B--2---:R-:W-:Y:S01]  /*ad90*/  IMAD.MOV R6, RZ, RZ, -R13 ;  /* 0x000000ffff067224 */ /* 0x004fe200078e0a0d */
[----:B------:R-:W0:Y:S01]  /*ada0*/  LDC R11, c[0x0][0x658] ;  /* 0x00019600ff0b7b82 */ /* 0x000e220000000800 */
[----:B-1----:R-:W-:Y:S01]  /*adb0*/  ISETP.NE.U32.AND P0, PT, R24, RZ, PT ;  /* 0x000000ff1800720c */ /* 0x002fe20003f05070 */
[----:B------:R-:W-:Y:S01]  /*adc0*/  FMUL R9, R9, UR4 ;  /* 0x0000000409097c20 */ /* 0x000fe20008400000 */
[----:B------:R-:W-:Y:S02]  /*add0*/  SHF.R.U32.HI R7, RZ, R22, R7 ;  /* 0x00000016ff077219 */ /* 0x000fe40000011607 */
[----:B------:R-:W-:-:S03]  /*ade0*/  ISETP.NE.AND.EX P0, PT, R25, RZ, PT, P0 ;  /* 0x000000ff1900720c */ /* 0x000fc60003f05300 */
[----:B------:R-:W1:Y:S01]  /*adf0*/  LDC R21, c[0x0][0x148] ;  /* 0x00005200ff157b82 */ /* 0x000e620000000800 */
[----:B---3--:R-:W-:Y:S02]  /*ae00*/  IMAD R22, R15, R6, R8 ;  /* 0x000000060f167224 */ /* 0x008fe400078e0208 */
[----:B------:R-:W-:-:S05]  /*ae10*/  IMAD.MOV.U32 R8, RZ, RZ, 0x1 ;  /* 0x00000001ff087424 */ /* 0x000fca00078e00ff */
[----:B------:R-:W2:Y:S01]  /*ae20*/  LDC R20, c[0x0][0x600] ;  /* 0x00018000ff147b82 */ /* 0x000ea20000000800 */
[-CC-:B----4-:R-:W-:Y:S02]  /*ae30*/  SHF.R.U64 R17, R14, R18.reuse, R7.reuse ;  /* 0x000000120e117219 */ /* 0x190fe40000001207 */
[----:B------:R-:W-:Y:S02]  /*ae40*/  SHF.R.U32.HI R6, RZ, R18, R7 ;  /* 0x00000012ff067219 */ /* 0x000fe40000011607 */
[----:B------:R3:W4:Y:S03]  /*ae50*/  F2I.U32.TRUNC.NTZ R18, R9 ;  /* 0x0000000900127305 */ /* 0x000726000020f000 */
[----:B------:R-:W1:Y:S01]  /*ae60*/  LDC R23, c[0x0][0x648] ;  /* 0x00019200ff177b82 */ /* 0x000e620000000800 */
[-C--:B0-----:R-:W-:Y:S02]  /*ae70*/  SHF.R.U64 R19, R17, R11.reuse, R6 ;  /* 0x0000000b11137219 */ /* 0x081fe40000001206 */
[----:B------:R-:W-:-:S02]  /*ae80*/  SHF.L.U32 R12, R12, R11, RZ ;  /* 0x0000000b0c0c7219 */ /* 0x000fc400000006ff */
[-C--:B------:R-:W-:Y:S01]  /*ae90*/  SHF.R.U32.HI R7, RZ, R11.reuse, R6 ;  /* 0x0000000bff077219 */ /* 0x080fe20000011606 */
[----:B------:R-:W-:Y:S01]  /*aea0*/  IMAD.MOV.U32 R6, RZ, RZ, R19 ;  /* 0x000000ffff067224 */ /* 0x000fe200078e0013 */
[----:B------:R-:W-:Y:S01]  /*aeb0*/  SHF.L.U32 R27, R8, R11, RZ ;  /* 0x0000000b081b7219 */ /* 0x000fe200000006ff */
[----:B------:R-:W0:Y:S01]  /*aec0*/  LDC R26, c[0x0][0x638] ;  /* 0x00018e00ff1a7b82 */ /* 0x000e220000000800 */
[----:B------:R-:W-:-:S07]  /*aed0*/  LOP3.LUT R28, RZ, R12, RZ, 0x33, !PT ;  /* 0x0000000cff1c7212 */ /* 0x000fce00078e33ff */
[----:B------:R-:W0:Y:S01]  /*aee0*/  LDC R29, c[0x0][0x610] ;  /* 0x00018400ff1d7b82 */ /* 0x000e220000000800 */
[----:B---34-:R-:W-:Y:S05]  /*aef0*/  @!P0 BRA `(.L_x_232) ;  /* 0x0000000000288947 */ /* 0x018fea0003800000 */
        /* <DEDUP_REMOVED lines=10> */
.L_x_232:
[----:B-1----:R-:W-:Y:S01]  /*afa0*/  SHF.R.U64 R7, R6, R23, R7 ;  /* 0x0000001706077219 */ /* 0x002fe20000001207 */
[----:B--2---:R-:W-:Y:S01]  /*afb0*/  VIADD R9, R20, 0xffffffff ;  /* 0xffffffff14097836 */ /* 0x004fe20000000000 */
[----:B------:R-:W-:Y:S01]  /*afc0*/  LOP3.LUT R6, R17, R28, RZ, 0xc0, !PT ;  /* 0x0000001c11067212 */ /* 0x000fe200078ec0ff */
[----:B------:R-:W-:Y:S02]  /*afd0*/  IMAD.MOV R18, RZ, RZ, -R18 ;  /* 0x000000ffff127224 */ /* 0x000fe400078e0a12 */
[----:B------:R-:W-:Y:S02]  /*afe0*/  IMAD.MOV R8, RZ, RZ, -R7 ;  /* 0x000000ffff087224 */ /* 0x000fe400078e0a07 */
[----:B------:R-:W-:Y:S01]  /*aff0*/  IMAD R11, R27, R7, R6 ;  /* 0x000000071b0b7224 */ /* 0x000fe200078e0206 */
[----:B------:R-:W-:Y:S01]  /*b000*/  LOP3.LUT R7, R14, R9, RZ, 0xc0, !PT ;  /* 0x000000090e077212 */ /* 0x000fe200078ec0ff */
[----:B------:R-:W-:Y:S02]  /*b010*/  @P3 IMAD R22, R21, R18, R10 ;  /* 0x0000001215163224 */ /* 0x000fe400078e020a */
[----:B0-----:R-:W-:-:S02]  /*b020*/  IMAD R6, R8, R26, R19 ;  /* 0x0000001a08067224 */ /* 0x001fc400078e0213 */
[----:B------:R-:W-:Y:S02]  /*b030*/  IMAD R11, R11, R29, R22 ;  /* 0x0000001d0b0b7224 */ /* 0x000fe400078e0216 */
[----:B------:R-:W-:Y:S02]  /*b040*/  IMAD R6, R6, R20, R7 ;  /* 0x0000001406067224 */ /* 0x000fe400078e0207 */
[----:B------:R-:W-:-:S03]  /*b050*/  IMAD.MOV.U32 R8, RZ, RZ, 0x1 ;  /* 0x00000001ff087424 */ /* 0x000fc600078e00ff */
[----:B------:R-:W-:Y:S02]  /*b060*/  SEL R14, R6, R11, !P3 ;  /* 0x0000000b060e7207 */ /* 0x000fe40005800000 */
[----:B------:R-:W-:Y:S01]  /*b070*/  SEL R11, R11, R6, !P3 ;  /* 0x000000060b0b7207 */ /* 0x000fe20005800000 */
[----:B------:R-:W-:Y:S01]  /*b080*/  IMAD.MOV.U32 R6, RZ, RZ, R16 ;  /* 0x000000ffff067224 */ /* 0x000fe200078e0010 */
[----:B------:R-:W-:-:S07]  /*b090*/  PRMT R7, R8, 0x7610, R7 ;  /* 0x0000761008077816 */ /* 0x000fce0000000007 */
.L_x_230:
[----:B------:R-:W-:-:S08]  /*b0a0*/  NOP ;  /* 0x0000000000007918 */ /* 0x000fd00000000000 */
[----:B------:R-:W0:-:S00]  /*b0b0*/  USETMAXREG.DEALLOC.CTAPOOL 0x28 ;  /* 0x00000028000079c8 */ /* 0x000e0000080e0500 */
[----:B0-----:R-:W-:-:S13]  /*b0c0*/  ISETP.NE.AND P0, PT, R5, RZ, PT ;  /* 0x000000ff0500720c */ /* 0x001fda0003f05270 */
[----:B------:R-:W-:Y:S05]  /*b0d0*/  @P0 EXIT ;  /* 0x000000000000094d */ /* 0x000fea0003800000 */
[----:B------:R-:W-:Y:S01]  /*b0e0*/  LOP3.LUT P0, RZ, R7, 0xff, RZ, 0xc0, !PT ;  /* 0x000000ff07ff7812 */ /* 0x000fe2000780c0ff */
[----:B------:R-:W-:Y:S02]  /*b0f0*/  IMAD.MOV.U32 R5, RZ, RZ, 0x1 ;  /* 0x00000001ff057424 */ /* 0x000fe400078e00ff */
[----:B------:R-:W-:-:S10]  /*b100*/  IMAD.MOV.U32 R13, RZ, RZ, RZ ;  /* 0x000000ffff0d7224 */ /* 0x000fd400078e00ff */
[----:B------:R-:W-:Y:S05]  /*b110*/  @!P0 BRA `(.L_x_233) ;  /* 0x0000000c00308947 */ /* 0x000fea0003800000 */
[----:B------:R-:W0:Y:S01]  /*b120*/  LDC R5, c[0x0][0x28c] ;  /* 0x0000a300ff057b82 */ /* 0x000e220000000800 */
[----:B------:R-:W-:Y:S01]  /*b130*/  ULDC UR5, c[0x0][0x600] ;  /* 0x0001800000057ab9 */ /* 0x000fe20000000800 */
[----:B------:R-:W-:Y:S01]  /*b140*/  ULDC UR4, c[0x0][0xc] ;  /* 0x0000030000047ab9 */ /* 0x000fe20000000800 */
[----:B------:R-:W-:Y:S01]  /*b150*/  UIADD3 UR16, UR5, -0x1, URZ ;  /* 0xffffffff05107890 */ /* 0x000fe2000fffe03f */
[C---:B------:R-:W-:Y:S01]  /*b160*/  LOP3.LUT P2, RZ, R0.reuse, 0x7f, RZ, 0xc0, !PT ;  /* 0x0000007f00ff7812 */ /* 0x040fe2000784c0ff */
[----:B------:R-:W-:Y:S01]  /*b170*/  ULDC UR6, c[0x0][0x658] ;  /* 0x0001960000067ab9 */ /* 0x000fe20000000800 */
[----:B------:R-:W-:Y:S01]  /*b180*/  ULDC UR5, c[0x0][0x10] ;  /* 0x0000040000057ab9 */ /* 0x000fe20000000800 */
[----:B------:R-:W-:Y:S01]  /*b190*/  UMOV UR7, 0xffffffff ;  /* 0xffffffff00077882 */ /* 0x000fe20000000000 */
[----:B------:R-:W-:Y:S01]  /*b1a0*/  UMOV UR8, 0x1 ;  /* 0x0000000100087882 */ /* 0x000fe20000000000 */
[----:B------:R-:W-:Y:S01]  /*b1b0*/  UIMAD.WIDE.U32 UR4, UR4, UR5, URZ ;  /* 0x00000005040472a5 */ /* 0x000fe2000f8e003f */
[----:B------:R-:W-:Y:S01]  /*b1c0*/  LOP3.LUT P0, RZ, R0, 0x1f, RZ, 0xc0, !PT ;  /* 0x0000001f00ff7812 */ /* 0x000fe2000780c0ff */
[----:B------:R-:W-:Y:S01]  /*b1d0*/  USHF.L.U32 UR7, UR7, UR6, URZ ;  /* 0x0000000607077299 */ /* 0x000fe2000800063f */
[----:B------:R-:W-:Y:S01]  /*b1e0*/  BSSY B0, `(.L_x_233) ;  /* 0x00000bf000007945 */ /* 0x000fe20003800000 */
[----:B------:R-:W-:Y:S01]  /*b1f0*/  USHF.L.U32 UR18, UR8, UR6, URZ ;  /* 0x0000000608127299 */ /* 0x000fe2000800063f */
[----:B------:R-:W-:Y:S01]  /*b200*/  IMAD.MOV.U32 R15, RZ, RZ, 0x1 ;  /* 0x00000001ff0f7424 */ /* 0x000fe200078e00ff */
[----:B------:R-:W-:Y:S01]  /*b210*/  LOP3.LUT R16, R4, 0x2, RZ, 0xfc, !PT ;  /* 0x0000000204107812 */ /* 0x000fe200078efcff */
[----:B------:R-:W-:Y:S01]  /*b220*/  ULDC UR6, c[0x0][0x14] ;  /* 0x0000050000067ab9 */ /* 0x000fe20000000800 */
[----:B------:R-:W-:Y:S01]  /*b230*/  PLOP3.LUT P0, PT, P0, P2, PT, 0x8a, 0x0 ;  /* 0x000000000000781c */ /* 0x000fe20000705172 */
[----:B------:R-:W-:Y:S01]  /*b240*/  UIMAD.WIDE.U32 UR20, UR4, UR6, URZ ;  /* 0x00000006041472a5 */ /* 0x000fe2000f8e003f */
[----:B------:R-:W-:Y:S01]  /*b250*/  IMAD.MOV.U32 R13, RZ, RZ, RZ ;  /* 0x000000ffff0d7224 */ /* 0x000fe200078e00ff */
[----:B------:R-:W-:-:S02]  /*b260*/  UIMAD UR13, UR5, UR6, URZ ;  /* 0x00000006050d72a4 */ /* 0x000fc4000f8e023f */
[----:B------:R-:W-:Y:S01]  /*b270*/  ULOP3.LUT UR17, URZ, UR7, URZ, 0x33, !UPT ;  /* 0x000000073f117292 */ /* 0x000fe2000f8e333f */
[----:B0-----:R-:W-:Y:S01]  /*b280*/  VIADD R5, R5, 0x7f ;  /* 0x0000007f05057836 */ /* 0x001fe20000000000 */
[----:B------:R-:W-:Y:S01]  /*b290*/  UIADD3 UR13, UR21, UR13, URZ ;  /* 0x0000000d150d7290 */ /* 0x000fe2000fffe03f */
[----:B------:R-:W-:-:S03]  /*b2a0*/  ULDC.64 UR22, c[0x0][0x198] ;  /* 0x0000660000167ab9 */ /* 0x000fc60000000a00 */
[----:B------:R-:W-:-:S04]  /*b2b0*/  SHF.R.S32.HI R8, RZ, 0x1f, R5 ;  /* 0x0000001fff087819 */ /* 0x000fc80000011405 */
[----:B------:R-:W-:Y:S01]  /*b2c0*/  LEA.HI R8, R8, R5, RZ, 0x7 ;  /* 0x0000000508087211 */ /* 0x000fe200078f38ff */
[----:B------:R-:W-:-:S03]  /*b2d0*/  IMAD.MOV.U32 R5, RZ, RZ, 0x1 ;  /* 0x00000001ff057424 */ /* 0x000fc600078e00ff */
[----:B------:R-:W-:-:S05]  /*b2e0*/  SHF.R.S32.HI R12, RZ, 0x7, R8 ;  /* 0x00000007ff0c7819 */ /* 0x000fca0000011408 */
[----:B------:R-:W-:-:S07]  /*b2f0*/  VIADD R0, R12, 0x1 ;  /* 0x000000010c007836 */ /* 0x000fce0000000000 */
.L_x_245:
[----:B------:R-:W-:-:S03]  /*b300*/  UMOV UR4, 0xffffffff ;  /* 0xffffffff00047882 */ /* 0x000fc60000000000 */
[----:B------:R-:W-:Y:S05]  /*b310*/  BRA.DIV UR4, `(.L_x_234) ;  /* 0x0000000e04c47947 */ /* 0x000fea000b800000 */
[----:B------:R-:W-:-:S13]  /*b320*/  ELECT P1, URZ, PT ;  /* 0x00000000003f782f */ /* 0x000fda0003820000 */
.L_x_257:
[----:B------:R-:W0:Y:S01]  /*b330*/  LDC R7, c[0x0][0x28c] ;  /* 0x0000a300ff077b82 */ /* 0x000e220000000800 */
[----:B------:R-:W-:Y:S01]  /*b340*/  BSSY B1, `(.L_x_235) ;  /* 0x0000037000017945 */ /* 0x000fe20003800000 */
[----:B0-----:R-:W-:-:S13]  /*b350*/  ISETP.LT.OR P1, PT, R7, 0x1, !P1 ;  /* 0x000000010700780c */ /* 0x001fda0004f21670 */
[----:B------:R-:W-:Y:S05]  /*b360*/  @P1 BRA `(.L_x_236) ;  /* 0x0000000000d01947 */ /* 0x000fea0003800000 */
[----:B------:R-:W-:Y:S02]  /*b370*/  IMAD R14, R14, 0x60, RZ ;  /* 0x000000600e0e7824 */ /* 0x000fe400078e02ff */
[----:B------:R-:W-:Y:S02]  /*b380*/  IMAD.SHL.U32 R17, R11, 0x100, RZ ;  /* 0x000001000b117824 */ /* 0x000fe400078e00ff */
[----:B------:R-:W-:Y:S02]  /*b390*/  IMAD.MOV.U32 R20, RZ, RZ, RZ ;  /* 0x000000ffff147224 */ /* 0x000fe400078e00ff */
[----:B------:R-:W-:Y:S02]  /*b3a0*/  IMAD.MOV.U32 R7, RZ, RZ, R0 ;  /* 0x000000ffff077224 */ /* 0x000fe400078e0000 */
[----:B------:R-:W-:Y:S02]  /*b3b0*/  IMAD.MOV.U32 R8, RZ, RZ, R5 ;  /* 0x000000ffff087224 */ /* 0x000fe400078e0005 */
[----:B------:R-:W-:-:S07]  /*b3c0*/  IMAD.MOV.U32 R9, RZ, RZ, R13 ;  /* 0x000000ffff097224 */ /* 0x000fce00078e000d */
.L_x_240:
[----:B------:R-:W0:Y:S01]  /*b3d0*/  S2R R11, SR_CgaCtaId ;  /* 0x00000000000b7919 */ /* 0x000e220000008800 */
[----:B------:R-:W-:-:S04]  /*b3e0*/  MOV R10, 0x400 ;  /* 0x00000400000a7802 */ /* 0x000fc80000000f00 */
[----:B0-----:R-:W-:Y:S02]  /*b3f0*/  LEA R18, R11, R10, 0x18 ;  /* 0x0000000a0b127211 */ /* 0x001fe400078ec0ff */
[----:B------:R-:W-:Y:S01]  /*b400*/  SHF.L.U32 R10, R8, 0x1f, RZ ;  /* 0x0000001f080a7819 */ /* 0x000fe200000006ff */
[----:B------:R-:W0:Y:S02]  /*b410*/  @!P2 LDC R11, c[0x0][0x500] ;  /* 0x00014000ff0bab82 */ /* 0x000e240000000800 */
[----:B------:R-:W-:-:S04]  /*b420*/  IMAD R19, R9, 0x8, R18 ;  /* 0x0000000809137824 */ /* 0x000fc800078e0212 */
[----:B------:R-:W1:Y:S02]  /*b430*/  SYNCS.PHASECHK.TRANS64.TRYWAIT P1, [R19+URZ+0x28], R10 ;  /* 0x0000280a130075a7 */ /* 0x000e64000802017f */
[----:B-1----:R-:W-:Y:S05]  /*b440*/  @!P1 BRA `(.L_x_237) ;  /* 0x0000000c00989947 */ /* 0x002fea0003800000 */
.L_x_258:
[----:B-1----:R-:W-:Y:S01]  /*b450*/  PRMT R10, R16, 0x9910, RZ ;  /* 0x00009910100a7816 */ /* 0x002fe200000000ff */
[----:B0-----:R0:W-:Y:S03]  /*b460*/  @!P2 SYNCS.ARRIVE.TRANS64 RZ, [R19+URZ], R11 ;  /* 0x0000000b13ffa9a7 */ /* 0x0011e6000800003f */
[----:B------:R-:W-:-:S13]  /*b470*/  ISETP.NE.AND P1, PT, R10, 0x2, PT ;  /* 0x000000020a00780c */ /* 0x000fda0003f25270 */
[----:B0-----:R-:W-:Y:S05]  /*b480*/  @P1 BRA `(.L_x_238) ;  /* 0x0000000000041947 */ /* 0x001fea0003800000 */
[----:B------:R-:W-:Y:S01]  /*b490*/  BPT.TRAP 0x1 ;  /* 0x000000040000795c */ /* 0x000fe20000300000 */
.L_x_238:
[----:B------:R-:W-:Y:S05]  /*b4a0*/  @P0 BRA `(.L_x_239) ;  /* 0x0000000000040947 */ /* 0x000fea0003800000 */
[----:B------:R-:W-:Y:S01]  /*b4b0*/  BPT.TRAP 0x1 ;  /* 0x000000040000795c */ /* 0x000fe20000300000 */
.L_x_239:
[--C-:B------:R-:W-:Y:S01]  /*b4c0*/  IMAD R10, R9, 0x8000, R18.reuse ;  /* 0x00008000090a7824 */ /* 0x100fe200078e0212 */
[----:B------:R-:W-:Y:S01]  /*b4d0*/  R2UR UR9, R19 ;  /* 0x00000000130972ca */ /* 0x000fe200000e0000 */
[----:B------:R-:W-:Y:S01]  /*b4e0*/  IMAD R18, R9, 0x3000, R18 ;  /* 0x0000300009127824 */ /* 0x000fe200078e0212 */
[----:B------:R-:W-:Y:S01]  /*b4f0*/  UIADD3 UR4, UP0, UR22, 0xf0, URZ ;  /* 0x000000f016047890 */ /* 0x000fe2000ff1e03f */
[----:B------:R-:W-:Y:S01]  /*b500*/  VIADD R7, R7, 0xffffffff ;  /* 0xffffffff07077836 */ /* 0x000fe20000000000 */
[----:B------:R-:W-:Y:S01]  /*b510*/  R2UR UR5, R10 ;  /* 0x000000000a0572ca */ /* 0x000fe200000e0000 */
[----:B------:R-:W-:Y:S01]  /*b520*/  UIADD3 UR24, UP1, UR22, 0x1f0, URZ ;  /* 0x000001f016187890 */ /* 0x000fe2000ff3e03f */
[----:B------:R-:W-:Y:S01]  /*b530*/  R2UR UR8, R18 ;  /* 0x00000000120872ca */ /* 0x000fe200000e0000 */
[----:B------:R-:W-:Y:S01]  /*b540*/  VIADD R9, R9, 0x1 ;  /* 0x0000000109097836 */ /* 0x000fe20000000000 */
[----:B------:R-:W-:Y:S01]  /*b550*/  R2UR UR11, R17 ;  /* 0x00000000110b72ca */ /* 0x000fe200000e0000 */
[----:B------:R-:W-:Y:S01]  /*b560*/  UIADD3.X UR25, URZ, UR23, URZ, UP1, !UPT ;  /* 0x000000173f197290 */ /* 0x000fe20008ffe43f */
[----:B------:R-:W-:Y:S01]  /*b570*/  R2UR UR10, R20 ;  /* 0x00000000140a72ca */ /* 0x000fe200000e0000 */
[----:B------:R-:W-:Y:S01]  /*b580*/  UMOV UR6, 0x0 ;  /* 0x0000000000067882 */ /* 0x000fe20000000000 */
[----:B------:R-:W-:Y:S01]  /*b590*/  R2UR UR12, R6 ;  /* 0x00000000060c72ca */ /* 0x000fe200000e0000 */
[----:B------:R-:W-:Y:S01]  /*b5a0*/  UMOV UR7, 0x10000000 ;  /* 0x1000000000077882 */ /* 0x000fe20000000000 */
[----:B------:R-:W-:Y:S01]  /*b5b0*/  R2UR UR19, R14 ;  /* 0x000000000e1372ca */ /* 0x000fe200000e0000 */
[----:B------:R-:W-:Y:S01]  /*b5c0*/  VIADD R20, R20, 0x80 ;  /* 0x0000008014147836 */ /* 0x000fe20000000000 */
[----:B------:R-:W-:Y:S01]  /*b5d0*/  ISETP.GT.AND P4, PT, R7, 0x1, PT ;  /* 0x000000010700780c */ /* 0x000fe20003f84270 */
[----:B------:R-:W-:Y:S01]  /*b5e0*/  UIADD3 UR14, UR5, 0x100, URZ ;  /* 0x00000100050e7890 */ /* 0x000fe2000fffe03f */
[----:B------:R-:W-:Y:S01]  /*b5f0*/  ISETP.NE.AND P1, PT, R9, 0x5, PT ;  /* 0x000000050900780c */ /* 0x000fe20003f25270 */
[----:B------:R-:W-:-:S02]  /*b600*/  UIADD3.X UR5, URZ, UR23, URZ, UP0, !UPT ;  /* 0x000000173f057290 */ /* 0x000fc400087fe43f */
[----:B------:R-:W-:Y:S01]  /*b610*/  UIADD3 UR15, UR8, 0x28100, URZ ;  /* 0x00028100080f7890 */ /* 0x000fe2000fffe03f */
[----:B------:R-:W-:Y:S02]  /*b620*/  SEL R11, RZ, 0x1, P1 ;  /* 0x00000001ff0b7807 */ /* 0x000fe40000800000 */
[----:B------:R-:W-:Y:S01]  /*b630*/  UMOV UR8, UR14 ;  /* 0x0000000e00087c82 */ /* 0x000fe20008000000 */
[----:B------:R-:W-:Y:S02]  /*b640*/  SEL R9, R9, RZ, P1 ;  /* 0x000000ff09097207 */ /* 0x000fe40000800000 */
[----:B------:R-:W-:Y:S01]  /*b650*/  LOP3.LUT R8, R8, R11, RZ, 0x3c, !PT ;  /* 0x0000000b08087212 */ /* 0x000fe200078e3cff */
[----:B------:R0:W-:Y:S02]  /*b660*/  UTMALDG.3D [UR8], [UR4], desc[UR6] ;  /* 0x00000608040075b4 */ /* 0x0001e40008011000 */
[----:B0-----:R-:W-:Y:S01]  /*b670*/  UMOV UR8, UR15 ;  /* 0x0000000f00087c82 */ /* 0x001fe20008000000 */
[----:B------:R-:W-:-:S02]  /*b680*/  UMOV UR11, UR19 ;  /* 0x00000013000b7c82 */ /* 0x000fc40008000000 */
[----:B------:R0:W-:Y:S02]  /*b690*/  UTMALDG.3D [UR8], [UR24], desc[UR6] ;  /* 0x00000608180075b4 */ /* 0x0001e40008011000 */
[----:B0-----:R-:W-:Y:S05]  /*b6a0*/  @P4 BRA `(.L_x_240) ;  /* 0xfffffffc00484947 */ /* 0x001fea000383ffff */
.L_x_236:
[----:B------:R-:W-:Y:S05]  /*b6b0*/  BSYNC B1 ;  /* 0x0000000000017941 */ /* 0x000fea0003800000 */
.L_x_235:
[----:B------:R-:W-:Y:S01]  /*b6c0*/  LOP3.LUT P4, RZ, R15, 0xff, RZ, 0xc0, !PT ;  /* 0x000000ff0fff7812 */ /* 0x000fe2000788c0ff */
[----:B------:R-:W-:Y:S01]  /*b6d0*/  IMAD.IADD R13, R12, 0x1, R13 ;  /* 0x000000010c0d7824 */ /* 0x000fe200078e020d */
[----:B------:R-:W-:Y:S01]  /*b6e0*/  IADD3 R2, P5, R2, UR20, RZ ;  /* 0x0000001402027c10 */ /* 0x000fe2000ffbe0ff */
[----:B------:R-:W-:Y:S01]  /*b6f0*/  ULDC.64 UR4, c[0x0][0x650] ;  /* 0x0001940000047ab9 */ /* 0x000fe20000000a00 */
[----:B------:R-:W-:Y:S01]  /*b700*/  BSSY B1, `(.L_x_241) ;  /* 0x000006a000017945 */ /* 0x000fe20003800000 */
[----:B------:R-:W-:Y:S01]  /*b710*/  IMAD.MOV.U32 R11, RZ, RZ, -0x1 ;  /* 0xffffffffff0b7424 */ /* 0x000fe200078e00ff */
[----:B------:R-:W-:Y:S01]  /*b720*/  ISETP.GT.U32.AND P1, PT, R13, 0x4, PT ;  /* 0x000000040d00780c */ /* 0x000fe20003f24070 */
[----:B------:R-:W-:Y:S01]  /*b730*/  IMAD.MOV.U32 R14, RZ, RZ, -0x1 ;  /* 0xffffffffff0e7424 */ /* 0x000fe200078e00ff */
[----:B------:R-:W-:Y:S02]  /*b740*/  IADD3.X R3, R3, UR13, RZ, P5, !PT ;  /* 0x0000000d03037c10 */ /* 0x000fe4000affe4ff */
[----:B------:R-:W-:-:S02]  /*b750*/  ISETP.LT.U32.AND P1, PT, R12, 0x5, P1 ;  /* 0x000000050c00780c */ /* 0x000fc40000f21070 */
[----:B------:R-:W-:Y:S01]  /*b760*/  PRMT R15, RZ, 0x7610, R15 ;  /* 0x00007610ff0f7816 */ /* 0x000fe2000000000f */
[----:B------:R-:W0:Y:S01]  /*b770*/  @P4 S2R R7, SR_CgaCtaId ;  /* 0x0000000000074919 */ /* 0x000e220000008800 */
[----:B------:R-:W-:-:S04]  /*b780*/  @P4 MOV R6, 0x400 ;  /* 0x0000040000064802 */ /* 0x000fc80000000f00 */
[----:B0-----:R-:W-:Y:S01]  /*b790*/  @P4 LEA R8, R7, R6, 0x18 ;  /* 0x0000000607084211 */ /* 0x001fe200078ec0ff */
[----:B------:R-:W-:Y:S01]  /*b7a0*/  IMAD.WIDE.U32 R6, R13, -0x33333333, RZ ;  /* 0xcccccccd0d067825 */ /* 0x000fe200078e00ff */
[----:B------:R-:W-:Y:S02]  /*b7b0*/  SEL R6, RZ, 0x1, !P1 ;  /* 0x00000001ff067807 */ /* 0x000fe40004800000 */
[----:B------:R-:W-:Y:S01]  /*b7c0*/  ISETP.GE.U32.AND P1, PT, R2, UR4, PT ;  /* 0x0000000402007c0c */ /* 0x000fe2000bf26070 */
[----:B------:R0:W-:Y:S01]  /*b7d0*/  @P4 SYNCS.ARRIVE.TRANS64.A1T0 RZ, [R8+URZ+0x68], RZ ;  /* 0x000068ff08ff49a7 */ /* 0x0001e2000810003f */
[----:B------:R-:W-:Y:S02]  /*b7e0*/  ISETP.GE.U32.AND P4, PT, R12, 0x5, PT ;  /* 0x000000050c00780c */ /* 0x000fe40003f86070 */
[----:B------:R-:W-:Y:S02]  /*b7f0*/  ISETP.GE.U32.AND.EX P1, PT, R3, UR5, PT, P1 ;  /* 0x0000000503007c0c */ /* 0x000fe4000bf26110 */
[----:B------:R-:W-:Y:S01]  /*b800*/  LOP3.LUT R5, R5, R6, RZ, 0x3c, !PT ;  /* 0x0000000605057212 */ /* 0x000fe200078e3cff */
[----:B------:R-:W-:Y:S01]  /*b810*/  IMAD.MOV.U32 R6, RZ, RZ, -0x1 ;  /* 0xffffffffff067424 */ /* 0x000fe200078e00ff */
[----:B0-----:R-:W-:-:S02]  /*b820*/  SHF.R.U32.HI R8, RZ, 0x2, R7 ;  /* 0x00000002ff087819 */ /* 0x001fc40000011607 */
[----:B------:R-:W-:-:S03]  /*b830*/  PRMT R7, RZ, 0x7610, R7 ;  /* 0x00007610ff077816 */ /* 0x000fc60000000007 */
[----:B------:R-:W-:Y:S02]  /*b840*/  IMAD R13, R8, -0x5, R13 ;  /* 0xfffffffb080d7824 */ /* 0x000fe400078e020d */
[----:B------:R-:W-:Y:S02]  /*b850*/  @P4 LOP3.LUT R5, R5, 0x1, R8, 0x78, !PT ;  /* 0x0000000105054812 */ /* 0x000fe400078e7808 */
[----:B------:R-:W-:Y:S05]  /*b860*/  @P1 BRA `(.L_x_242) ;  /* 0x00000004004c1947 */ /* 0x000fea0003800000 */
[----:B------:R-:W-:Y:S01]  /*b870*/  ULDC.64 UR4, c[0x0][0x628] ;  /* 0x00018a0000047ab9 */ /* 0x000fe20000000a00 */
[----:B------:R-:W0:Y:S01]  /*b880*/  S2R R17, SR_CTAID.X ;  /* 0x0000000000117919 */ /* 0x000e220000002500 */
[----:B------:R-:W-:Y:S01]  /*b890*/  ISETP.NE.U32.AND P1, PT, RZ, UR4, PT ;  /* 0x00000004ff007c0c */ /* 0x000fe2000bf25070 */
[----:B------:R-:W-:Y:S01]  /*b8a0*/  ULDC UR7, c[0x0][0x630] ;  /* 0x00018c0000077ab9 */ /* 0x000fe20000000800 */
[----:B------:R-:W-:Y:S01]  /*b8b0*/  IMAD.MOV.U32 R6, RZ, RZ, R2 ;  /* 0x000000ffff067224 */ /* 0x000fe200078e0002 */
[----:B------:R-:W1:Y:S01]  /*b8c0*/  S2R R14, SR_CTAID.Y ;  /* 0x00000000000e7919 */ /* 0x000e620000002600 */
[----:B------:R-:W-:Y:S01]  /*b8d0*/  ISETP.NE.AND.EX P1, PT, RZ, UR5, PT, P1 ;  /* 0x00000005ff007c0c */ /* 0x000fe2000bf25310 */
[----:B------:R-:W-:-:S12]  /*b8e0*/  IMAD.MOV.U32 R7, RZ, RZ, R3 ;  /* 0x000000ffff077224 */ /* 0x000fd800078e0003 */
[----:B------:R-:W-:Y:S05]  /*b8f0*/  @!P1 BRA `(.L_x_243) ;  /* 0x0000000000289947 */ /* 0x000fea0003800000 */
[----:B------:R-:W-:Y:S02]  /*b900*/  ULDC UR6, c[0x0][0x634] ;  /* 0x00018d0000067ab9 */ /* 0x000fe40000000800 */
[----:B------:R-:W-:-:S05]  /*b910*/  IADD3 R11, P1, R2, UR6, RZ ;  /* 0x00000006020b7c10 */ /* 0x000fca000ff3e0ff */
[----:B------:R-:W-:-:S04]  /*b920*/  IMAD.X R19, RZ, RZ, R3, P1 ;  /* 0x000000ffff137224 */ /* 0x000fc800008e0603 */
[----:B------:R-:W-:-:S04]  /*b930*/  IMAD.WIDE.U32 R8, R19, UR4, RZ ;  /* 0x0000000413087c25 */ /* 0x000fc8000f8e00ff */
[----:B------:R-:W-:-:S04]  /*b940*/  IMAD.WIDE.U32 R8, P1, R11, UR5, R8 ;  /* 0x000000050b087c25 */ /* 0x000fc8000f820008 */
[----:B------:R-:W-:-:S04]  /*b950*/  IMAD.WIDE.U32 R10, R11, UR4, RZ ;  /* 0x000000040b0a7c25 */ /* 0x000fc8000f8e00ff */
[----:B------:R-:W-:Y:S01]  /*b960*/  IMAD.X R7, RZ, RZ, RZ, P1 ;  /* 0x000000ffff077224 */ /* 0x000fe200008e06ff */
[----:B------:R-:W-:Y:S01]  /*b970*/  IADD3 RZ, P1, R11, R8, RZ ;  /* 0x000000080bff7210 */ /* 0x000fe20007f3e0ff */
[----:B------:R-:W-:-:S04]  /*b980*/  IMAD.MOV.U32 R6, RZ, RZ, R9 ;  /* 0x000000ffff067224 */ /* 0x000fc800078e0009 */
[----:B------:R-:W-:-:S08]  /*b990*/  IMAD.WIDE.U32.X R6, R19, UR5, R6, P1 ;  /* 0x0000000513067c25 */ /* 0x000fd000088e0406 */
.L_x_243:
[--C-:B------:R-:W-:Y:S01]  /*b9a0*/  SHF.R.U64 R10, R6, UR7, R7.reuse ;  /* 0x00000007060a7c19 */ /* 0x100fe20008001207 */
[----:B------:R-:W-:Y:S01]  /*b9b0*/  ULDC.64 UR4, c[0x0][0x620] ;  /* 0x0001880000047ab9 */ /* 0x000fe20000000a00 */
[----:B------:R-:W-:Y:S01]  /*b9c0*/  SHF.R.U32.HI R6, RZ, UR7, R7 ;  /* 0x00000007ff067c19 */ /* 0x000fe20008011607 */
[----:B------:R-:W2:Y:S01]  /*b9d0*/  LDC R22, c[0x0][0x144] ;  /* 0x00005100ff167b82 */ /* 0x000ea20000000800 */
[----:B------:R-:W-:Y:S01]  /*b9e0*/  IADD3 R9, P1, RZ, -R10, RZ ;  /* 0x8000000aff097210 */ /* 0x000fe20007f3e0ff */
[----:B------:R-:W-:Y:S01]  /*b9f0*/  ULDC.64 UR8, c[0x0][0x640] ;  /* 0x0001900000087ab9 */ /* 0x000fe20000000a00 */
[----:B0-----:R-:W-:Y:S01]  /*ba00*/  I2FP.F32.U32 R11, R17 ;  /* 0x00000011000b7245 */ /* 0x001fe20000201000 */
[----:B------:R-:W-:Y:S02]  /*ba10*/  ULDC UR6, c[0x0][0x608] ;  /* 0x0001820000067ab9 */ /* 0x000fe40000000800 */
[----:B------:R-:W-:Y:S01]  /*ba20*/  IMAD.X R6, RZ, RZ, ~R6, P1 ;  /* 0x000000ffff067224 */ /* 0x000fe200008e0e06 */
[----:B------:R-:W-:Y:S01]  /*ba30*/  ISETP.NE.U32.AND P1, PT, RZ, UR8, PT ;  /* 0x00000008ff007c0c */ /* 0x000fe2000bf25070 */
[----:B------:R-:W0:Y:S02]  /*ba40*/  LDC R19, c[0x0][0x148] ;  /* 0x00005200ff137b82 */ /* 0x000e240000000800 */
[----:B------:R-:W-:Y:S01]  /*ba50*/  IMAD R8, R6, UR4, RZ ;  /* 0x0000000406087c24 */ /* 0x000fe2000f8e02ff */
[----:B------:R-:W-:Y:S01]  /*ba60*/  ISETP.NE.AND.EX P1, PT, RZ, UR9, PT, P1 ;  /* 0x00000009ff007c0c */ /* 0x000fe2000bf25310 */
[----:B------:R-:W-:Y:S01]  /*ba70*/  IMAD.WIDE.U32 R6, R9, UR4, R2 ;  /* 0x0000000409067c25 */ /* 0x000fe2000f8e0002 */
[----:B------:R-:W-:-:S03]  /*ba80*/  ULDC UR4, c[0x0][0x150] ;  /* 0x0000540000047ab9 */ /* 0x000fc60000000800 */
[----:B------:R-:W-:Y:S02]  /*ba90*/  IMAD R9, R9, UR5, R8 ;  /* 0x0000000509097c24 */ /* 0x000fe4000f8e0208 */
[----:B------:R-:W-:Y:S01]  /*baa0*/  FMUL R8, R11, UR4 ;  /* 0x000000040b087c20 */ /* 0x000fe20008400000 */
[----:B------:R-:W-:Y:S01]  /*bab0*/  ULDC UR4, c[0x0][0x618] ;  /* 0x0001860000047ab9 */ /* 0x000fe20000000800 */
[----:B------:R-:W-:Y:S01]  /*bac0*/  ULDC UR5, c[0x0][0x154] ;  /* 0x0000550000057ab9 */ /* 0x000fe20000000800 */
[----:B------:R-:W-:-:S03]  /*bad0*/  IMAD.IADD R7, R7, 0x1, R9 ;  /* 0x0000000107077824 */ /* 0x000fc600078e0209 */
[----:B------:R-:W3:Y:S02]  /*bae0*/  F2I.U32.TRUNC.NTZ R8, R8 ;  /* 0x0000000800087305 */ /* 0x000ee4000020f000 */
[----:B------:R-:W-:Y:S02]  /*baf0*/  SHF.R.U64 R11, R6, UR4, R7 ;  /* 0x00000004060b7c19 */ /* 0x000fe40008001207 */
[----:B-1----:R-:W-:-:S05]  /*bb00*/  I2FP.F32.U32 R6, R14 ;  /* 0x0000000e00067245 */ /* 0x002fca0000201000 */
[----:B------:R-:W-:Y:S01]  /*bb10*/  FMUL R21, R6, UR5 ;  /* 0x0000000506157c20 */ /* 0x000fe20008400000 */
[----:B------:R-:W-:Y:S01]  /*bb20*/  SHF.R.U32.HI R6, RZ, UR4, R7 ;  /* 0x00000004ff067c19 */ /* 0x000fe20008011607 */
[----:B------:R-:W-:-:S03]  /*bb30*/  ULDC UR4, c[0x0][0x658] ;  /* 0x0001960000047ab9 */ /* 0x000fc60000000800 */
[--C-:B------:R-:W-:Y:S01]  /*bb40*/  SHF.R.U64 R20, R11, UR6, R6.reuse ;  /* 0x000000060b147c19 */ /* 0x100fe20008001206 */
[----:B------:R-:W1:Y:S01]  /*bb50*/  F2I.U32.TRUNC.NTZ R21, R21 ;  /* 0x0000001500157305 */ /* 0x000e62000020f000 */
[----:B------:R-:W-:Y:S01]  /*bb60*/  SHF.R.U32.HI R7, RZ, UR6, R6 ;  /* 0x00000006ff077c19 */ /* 0x000fe20008011606 */
[----:B---3--:R-:W-:-:S03]  /*bb70*/  IMAD.MOV R8, RZ, RZ, -R8 ;  /* 0x000000ffff087224 */ /* 0x008fc600078e0a08 */
[----:B------:R-:W-:Y:S01]  /*bb80*/  SHF.R.U64 R18, R20, UR4, R7 ;  /* 0x0000000414127c19 */ /* 0x000fe20008001207 */
[----:B--2---:R-:W-:Y:S01]  /*bb90*/  IMAD R17, R22, R8, R17 ;  /* 0x0000000816117224 */ /* 0x004fe200078e0211 */
[----:B------:R-:W-:-:S03]  /*bba0*/  SHF.R.U32.HI R23, RZ, UR4, R7 ;  /* 0x00000004ff177c19 */ /* 0x000fc60008011607 */
[----:B------:R-:W-:Y:S02]  /*bbb0*/  IMAD.MOV.U32 R6, RZ, RZ, R18 ;  /* 0x000000ffff067224 */ /* 0x000fe400078e0012 */
[----:B------:R-:W-:Y:S01]  /*bbc0*/  IMAD.MOV.U32 R7, RZ, RZ, R23 ;  /* 0x000000ffff077224 */ /* 0x000fe200078e0017 */
[----:B-1----:R-:W-:Y:S06]  /*bbd0*/  @!P1 BRA `(.L_x_244) ;  /* 0x0000000000289947 */ /* 0x002fec0003800000 */
[----:B------:R-:W-:Y:S02]  /*bbe0*/  ULDC UR4, c[0x0][0x64c] ;  /* 0x0001930000047ab9 */ /* 0x000fe40000000800 */
[----:B------:R-:W-:-:S05]  /*bbf0*/  IADD3 R7, P1, R18, UR4, RZ ;  /* 0x0000000412077c10 */ /* 0x000fca000ff3e0ff */
[----:B------:R-:W-:-:S04]  /*bc00*/  IMAD.X R23, RZ, RZ, R23, P1 ;  /* 0x000000ffff177224 */ /* 0x000fc800008e0617 */
[----:B------:R-:W-:-:S04]  /*bc10*/  IMAD.WIDE.U32 R8, R23, UR8, RZ ;  /* 0x0000000817087c25 */ /* 0x000fc8000f8e00ff */
[----:B------:R-:W-:-:S04]  /*bc20*/  IMAD.WIDE.U32 R8, P1, R7, UR9, R8 ;  /* 0x0000000907087c25 */ /* 0x000fc8000f820008 */
[----:B------:R-:W-:-:S04]  /*bc30*/  IMAD.WIDE.U32 R6, R7, UR8, RZ ;  /* 0x0000000807067c25 */ /* 0x000fc8000f8e00ff */
[----:B------:R-:W-:Y:S01]  /*bc40*/  IMAD.MOV.U32 R6, RZ, RZ, R9 ;  /* 0x000000ffff067224 */ /* 0x000fe200078e0009 */
[----:B------:R-:W-:Y:S01]  /*bc50*/  IADD3 RZ, P4, R7, R8, RZ ;  /* 0x0000000807ff7210 */ /* 0x000fe20007f9e0ff */
[----:B------:R-:W-:-:S04]  /*bc60*/  IMAD.X R7, RZ, RZ, RZ, P1 ;  /* 0x000000ffff077224 */ /* 0x000fc800008e06ff */
[----:B------:R-:W-:-:S08]  /*bc70*/  IMAD.WIDE.U32.X R6, R23, UR9, R6, P4 ;  /* 0x0000000917067c25 */ /* 0x000fd0000a0e0406 */
.L_x_244:
[----:B------:R-:W-:Y:S01]  /*bc80*/  ULDC UR4, c[0x0][0x648] ;  /* 0x0001920000047ab9 */ /* 0x000fe20000000800 */
[----:B------:R-:W-:Y:S01]  /*bc90*/  LOP3.LUT R20, R20, UR17, RZ, 0xc0, !PT ;  /* 0x0000001114147c12 */ /* 0x000fe2000f8ec0ff */
[----:B------:R-:W-:Y:S01]  /*bca0*/  IMAD.MOV R21, RZ, RZ, -R21 ;  /* 0x000000ffff157224 */ /* 0x000fe200078e0a15 */
[----:B------:R-:W-:Y:S01]  /*bcb0*/  SHF.R.U64 R7, R6, UR4, R7 ;  /* 0x0000000406077c19 */ /* 0x000fe20008001207 */
[----:B------:R-:W-:Y:S01]  /*bcc0*/  ULDC UR4, c[0x0][0x638] ;  /* 0x00018e0000047ab9 */ /* 0x000fe20000000800 */
[----:B------:R-:W-:Y:S01]  /*bcd0*/  LOP3.LUT R11, R11, UR16, RZ, 0xc0, !PT ;  /* 0x000000100b0b7c12 */ /* 0x000fe2000f8ec0ff */
[----:B0-----:R-:W-:Y:S01]  /*bce0*/  @P3 IMAD R17, R19, R21, R14 ;  /* 0x0000001513113224 */ /* 0x001fe200078e020e */
[----:B------:R-:W-:Y:S01]  /*bcf0*/  ULDC UR5, c[0x0][0x610] ;  /* 0x0001840000057ab9 */ /* 0x000fe20000000800 */
[----:B------:R-:W-:Y:S02]  /*bd00*/  IMAD.MOV R9, RZ, RZ, -R7 ;  /* 0x000000ffff097224 */ /* 0x000fe400078e0a07 */
[----:B------:R-:W-:-:S02]  /*bd10*/  IMAD R20, R7, UR18, R20 ;  /* 0x0000001207147c24 */ /* 0x000fc4000f8e0214 */
[----:B------:R-:W-:Y:S01]  /*bd20*/  IMAD R18, R9, UR4, R18 ;  /* 0x0000000409127c24 */ /* 0x000fe2000f8e0212 */
[----:B------:R-:W-:Y:S01]  /*bd30*/  ULDC UR4, c[0x0][0x600] ;  /* 0x0001800000047ab9 */ /* 0x000fe20000000800 */
[----:B------:R-:W-:Y:S02]  /*bd40*/  IMAD R17, R20, UR5, R17 ;  /* 0x0000000514117c24 */ /* 0x000fe4000f8e0211 */
[----:B------:R-:W-:Y:S02]  /*bd50*/  IMAD R18, R18, UR4, R11 ;  /* 0x0000000412127c24 */ /* 0x000fe4000f8e020b */
[----:B------:R-:W-:Y:S02]  /*bd60*/  IMAD.MOV.U32 R7, RZ, RZ, 0x1 ;  /* 0x00000001ff077424 */ /* 0x000fe400078e00ff */
[----:B------:R-:W-:Y:S01]  /*bd70*/  IMAD.MOV.U32 R6, RZ, RZ, R10 ;  /* 0x000000ffff067224 */ /* 0x000fe200078e000a */
[----:B------:R-:W-:Y:S02]  /*bd80*/  SEL R14, R18, R17, !P3 ;  /* 0x00000011120e7207 */ /* 0x000fe40005800000 */
[----:B------:R-:W-:-:S07]  /*bd90*/  SEL R11, R17, R18, !P3 ;  /* 0x00000012110b7207 */ /* 0x000fce0005800000 */
.L_x_242:
[----:B------:R-:W-:Y:S05]  /*bda0*/  BSYNC B1 ;  /* 0x0000000000017941 */ /* 0x000fea0003800000 */
.L_x_241:
[----:B------:R-:W-:-:S13]  /*bdb0*/  LOP3.LUT P1, RZ, R7, 0xff, RZ, 0xc0, !PT ;  /* 0x000000ff07ff7812 */ /* 0x000fda000782c0ff */
[----:B------:R-:W-:Y:S05]  /*bdc0*/  @P1 BRA `(.L_x_245) ;  /* 0xfffffff4004c1947 */ /* 0x000fea000383ffff */
[----:B------:R-:W-:Y:S05]  /*bdd0*/  BSYNC B0 ;  /* 0x0000000000007941 */ /* 0x000fea0003800000 */
.L_x_233:
[----:B------:R-:W-:-:S03]  /*bde0*/  UMOV UR4, 0xffffffff ;  /* 0xffffffff00047882 */ /* 0x000fc60000000000 */
[----:B------:R-:W-:Y:S05]  /*bdf0*/  BRA.DIV UR4, `(.L_x_246) ;  /* 0x0000000604407947 */ /* 0x000fea000b800000 */
[----:B------:R-:W-:-:S13]  /*be00*/  ELECT P0, URZ, PT ;  /* 0x00000000003f782f */ /* 0x000fda0003800000 */
.L_x_261:
[----:B------:R-:W-:Y:S04]  /*be10*/  BSSY B0, `(.L_x_247) ;  /* 0x0000034000007945 */ /* 0x000fe80003800000 */
[----:B------:R-:W-:Y:S05]  /*be20*/  @!P0 BRA `(.L_x_248) ;  /* 0x0000000000c88947 */ /* 0x000fea0003800000 */
[----:B------:R-:W-:-:S04]  /*be30*/  LOP3.LUT R4, R4, 0x2, RZ, 0xfc, !PT ;  /* 0x0000000204047812 */ /* 0x000fc800078efcff */
[----:B------:R-:W-:-:S13]  /*be40*/  ISETP.NE.AND P0, PT, R4, 0x3, PT ;  /* 0x000000030400780c */ /* 0x000fda0003f05270 */
[----:B------:R-:W-:Y:S05]  /*be50*/  @!P0 BRA `(.L_x_249) ;  /* 0x0000000000048947 */ /* 0x000fea0003800000 */
[----:B------:R-:W-:Y:S01]  /*be60*/  BPT.TRAP 0x1 ;  /* 0x000000040000795c */ /* 0x000fe20000300000 */
.L_x_249:
[----:B------:R-:W0:Y:S01]  /*be70*/  S2R R3, SR_CgaCtaId ;  /* 0x0000000000037919 */ /* 0x000e220000008800 */
[----:B------:R-:W-:-:S04]  /*be80*/  MOV R0, 0x400 ;  /* 0x0000040000007802 */ /* 0x000fc80000000f00 */
[----:B0-----:R-:W-:Y:S02]  /*be90*/  LEA R0, R3, R0, 0x18 ;  /* 0x0000000003007211 */ /* 0x001fe400078ec0ff */
[----:B------:R-:W-:-:S03]  /*bea0*/  SHF.L.U32 R3, R5, 0x1f, RZ ;  /* 0x0000001f05037819 */ /* 0x000fc600000006ff */
[----:B------:R-:W-:-:S04]  /*beb0*/  VIADD R0, R0, 0x28 ;  /* 0x0000002800007836 */ /* 0x000fc80000000000 */
[C---:B------:R-:W-:Y:S02]  /*bec0*/  IMAD R6, R13.reuse, 0x8, R0 ;  /* 0x000000080d067824 */ /* 0x040fe400078e0200 */
[----:B------:R-:W-:Y:S02]  /*bed0*/  VIADD R13, R13, 0x1 ;  /* 0x000000010d0d7836 */ /* 0x000fe40000000000 */
[----:B------:R-:W0:Y:S03]  /*bee0*/  SYNCS.PHASECHK.TRANS64.TRYWAIT P0, [R6+URZ], R3 ;  /* 0x00000003060075a7 */ /* 0x000e26000800017f */
[----:B------:R-:W-:-:S04]  /*bef0*/  ISETP.NE.AND P1, PT, R13, 0x5, PT ;  /* 0x000000050d00780c */ /* 0x000fc80003f25270 */
[----:B------:R-:W-:Y:S02]  /*bf00*/  SEL R2, RZ, 0x1, P1 ;  /* 0x00000001ff027807 */ /* 0x000fe40000800000 */
[----:B------:R-:W-:Y:S02]  /*bf10*/  SEL R13, R13, RZ, P1 ;  /* 0x000000ff0d0d7207 */ /* 0x000fe40000800000 */
[----:B------:R-:W-:-:S03]  /*bf20*/  LOP3.LUT R8, R5, R2, RZ, 0x3c, !PT ;  /* 0x0000000205087212 */ /* 0x000fc600078e3cff */
[----:B------:R-:W-:Y:S01]  /*bf30*/  IMAD R7, R13, 0x8, R0 ;  /* 0x000000080d077824 */ /* 0x000fe200078e0200 */
[----:B------:R-:W-:Y:S01]  /*bf40*/  SHF.L.U32 R4, R8, 0x1f, RZ ;  /* 0x0000001f08047819 */ /* 0x000fe200000006ff */
[----:B0-----:R-:W-:Y:S06]  /*bf50*/  @!P0 BRA `(.L_x_250) ;  /* 0x00000004000c8947 */ /* 0x001fec0003800000 */
.L_x_262:
[----:B------:R-:W1:Y:S01]  /*bf60*/  SYNCS.PHASECHK.TRANS64.TRYWAIT P0, [R7+URZ], R4 ;  /* 0x00000004070075a7 */ /* 0x000e62000800017f */
[----:B------:R-:W-:-:S05]  /*bf70*/  VIADD R2, R13, 0x1 ;  /* 0x000000010d027836 */ /* 0x000fca0000000000 */
[----:B------:R-:W-:-:S04]  /*bf80*/  ISETP.NE.AND P1, PT, R2, 0x5, PT ;  /* 0x000000050200780c */ /* 0x000fc80003f25270 */
[----:B0-----:R-:W-:Y:S02]  /*bf90*/  SEL R3, RZ, 0x1, P1 ;  /* 0x00000001ff037807 */ /* 0x001fe40000800000 */
[----:B------:R-:W-:Y:S02]  /*bfa0*/  SEL R9, R2, RZ, P1 ;  /* 0x000000ff02097207 */ /* 0x000fe40000800000 */
[----:B------:R-:W-:-:S03]  /*bfb0*/  LOP3.LUT R8, R8, R3, RZ, 0x3c, !PT ;  /* 0x0000000308087212 */ /* 0x000fc600078e3cff */
[----:B------:R-:W-:Y:S01]  /*bfc0*/  IMAD R10, R9, 0x8, R0 ;  /* 0x00000008090a7824 */ /* 0x000fe200078e0200 */
[----:B------:R-:W-:Y:S01]  /*bfd0*/  SHF.L.U32 R5, R8, 0x1f, RZ ;  /* 0x0000001f08057819 */ /* 0x000fe200000006ff */
[----:B-1----:R-:W-:Y:S06]  /*bfe0*/  @!P0 BRA `(.L_x_251) ;  /* 0x0000000000fc8947 */ /* 0x002fec0003800000 */
.L_x_263:
[----:B------:R-:W1:Y:S01]  /*bff0*/  SYNCS.PHASECHK.TRANS64.TRYWAIT P0, [R10+URZ], R5 ;  /* 0x000000050a0075a7 */ /* 0x000e62000800017f */
[----:B------:R-:W-:-:S05]  /*c000*/  VIADD R2, R9, 0x1 ;  /* 0x0000000109027836 */ /* 0x000fca0000000000 */
[----:B------:R-:W-:-:S04]  /*c010*/  ISETP.NE.AND P1, PT, R2, 0x5, PT ;  /* 0x000000050200780c */ /* 0x000fc80003f25270 */
[----:B------:R-:W-:Y:S02]  /*c020*/  SEL R3, RZ, 0x1, P1 ;  /* 0x00000001ff037807 */ /* 0x000fe40000800000 */
[----:B0-----:R-:W-:Y:S02]  /*c030*/  SEL R7, R2, RZ, P1 ;  /* 0x000000ff02077207 */ /* 0x001fe40000800000 */
[----:B------:R-:W-:-:S03]  /*c040*/  LOP3.LUT R9, R8, R3, RZ, 0x3c, !PT ;  /* 0x0000000308097212 */ /* 0x000fc600078e3cff */
[----:B------:R-:W-:Y:S01]  /*c050*/  IMAD R11, R7, 0x8, R0 ;  /* 0x00000008070b7824 */ /* 0x000fe200078e0200 */
[----:B------:R-:W-:Y:S01]  /*c060*/  SHF.L.U32 R6, R9, 0x1f, RZ ;  /* 0x0000001f09067819 */ /* 0x000fe200000006ff */
[----:B-1----:R-:W-:Y:S06]  /*c070*/  @!P0 BRA `(.L_x_252) ;  /* 0x0000000000ec8947 */ /* 0x002fec0003800000 */
.L_x_264:
[----:B------:R-:W1:Y:S01]  /*c080*/  SYNCS.PHASECHK.TRANS64.TRYWAIT P0, [R11+URZ], R6 ;  /* 0x000000060b0075a7 */ /* 0x000e62000800017f */
[----:B------:R-:W-:-:S05]  /*c090*/  VIADD R2, R7, 0x1 ;  /* 0x0000000107027836 */ /* 0x000fca0000000000 */
[----:B------:R-:W-:-:S04]  /*c0a0*/  ISETP.NE.AND P1, PT, R2, 0x5, PT ;  /* 0x000000050200780c */ /* 0x000fc80003f25270 */
[----:B------:R-:W-:Y:S02]  /*c0b0*/  SEL R4, RZ, 0x1, P1 ;  /* 0x00000001ff047807 */ /* 0x000fe40000800000 */
[----:B------:R-:W-:Y:S02]  /*c0c0*/  SEL R3, R2, RZ, P1 ;  /* 0x000000ff02037207 */ /* 0x000fe40000800000 */
[----:B------:R-:W-:Y:S01]  /*c0d0*/  LOP3.LUT R4, R9, R4, RZ, 0x3c, !PT ;  /* 0x0000000409047212 */ /* 0x000fe200078e3cff */
[----:B-1----:R-:W-:Y:S06]  /*c0e0*/  @!P0 BRA `(.L_x_253) ;  /* 0x0000000000e48947 */ /* 0x002fec0003800000 */
.L_x_265:
[----:B------:R-:W-:Y:S01]  /*c0f0*/  IMAD R3, R3, 0x8, R0 ;  /* 0x0000000803037824 */ /* 0x000fe200078e0200 */
[----:B------:R-:W-:-:S07]  /*c100*/  SHF.L.U32 R0, R4, 0x1f, RZ ;  /* 0x0000001f04007819 */ /* 0x000fce00000006ff */
.L_x_254:
[----:B--2---:R2:W3:Y:S02]  /*c110*/  SYNCS.PHASECHK.TRANS64.TRYWAIT P0, [R3+URZ], R0 ;  /* 0x00000000030075a7 */ /* 0x0044e4000800017f */
[----:B---3--:R-:W-:Y:S05]  /*c120*/  @!P0 NANOSLEEP.SYNCS 0x989680 ;  /* 0x009896800000895d */ /* 0x008fea0003900000 */
[----:B------:R-:W3:Y:S02]  /*c130*/  @!P0 SYNCS.PHASECHK.TRANS64 P0, [R3+URZ], R0 ;  /* 0x00000000030085a7 */ /* 0x000ee4000800007f */
[----:B---3--:R-:W-:Y:S05]  /*c140*/  @!P0 BRA `(.L_x_254) ;  /* 0xfffffffc00f08947 */ /* 0x008fea000383ffff */
.L_x_248:
[----:B------:R-:W-:Y:S05]  /*c150*/  BSYNC B0 ;  /* 0x0000000000007941 */ /* 0x000fea0003800000 */
.L_x_247:
[----:B------:R-:W-:Y:S05]  /*c160*/  EXIT ;  /* 0x000000000000794d */ /* 0x000fea0003800000 */
.L_x_17:
[----:B-1----:R-:W-:-:S04]  /*c170*/  IMAD.U32 R9, RZ, RZ, UR6 ;  /* 0x00000006ff097e24 */ /* 0x002fc8000f8e00ff */
[----:B------:R1:W4:Y:S03]  /*c180*/  SYNCS.PHASECHK.TRANS64.TRYWAIT P0, [R9+URZ], R8 ;  /* 0x00000008090075a7 */ /* 0x000326000800017f */
[----:B----4-:R-:W-:Y:S05]  /*c190*/  @!P0 NANOSLEEP.SYNCS 0x989680 ;  /* 0x009896800000895d */ /* 0x010fea0003900000 */
[----:B------:R-:W4:Y:S02]  /*c1a0*/  @!P0 SYNCS.PHASECHK.TRANS64 P0, [R9+URZ], R8 ;  /* 0x00000008090085a7 */ /* 0x000f24000800007f */
[----:B----4-:R-:W-:Y:S05]  /*c1b0*/  @!P0 BRA `(.L_x_17) ;  /* 0xfffffffc00ec8947 */ /* 0x010fea000383ffff */
[----:B------:R-:W-:Y:S05]  /*c1c0*/  BRA `(.L_x_16) ;  /* 0xffffff5400647947 */ /* 0x000fea000383ffff */
.L_x_23:
[----:B-1----:R-:W-:-:S04]  /*c1d0*/  IMAD.U32 R10, RZ, RZ, UR15 ;  /* 0x0000000fff0a7e24 */ /* 0x002fc8000f8e00ff */
[----:B------:R1:W4:Y:S03]  /*c1e0*/  SYNCS.PHASECHK.TRANS64.TRYWAIT P0, [R10+URZ], R9 ;  /* 0x000000090a0075a7 */ /* 0x000326000800017f */
[----:B----4-:R-:W-:Y:S05]  /*c1f0*/  @!P0 NANOSLEEP.SYNCS 0x989680 ;  /* 0x009896800000895d */ /* 0x010fea0003900000 */
[----:B------:R-:W4:Y:S02]  /*c200*/  @!P0 SYNCS.PHASECHK.TRANS64 P0, [R10+URZ], R9 ;  /* 0x000000090a0085a7 */ /* 0x000f24000800007f */
[----:B----4-:R-:W-:Y:S05]  /*c210*/  @!P0 BRA `(.L_x_23) ;  /* 0xfffffffc00ec8947 */ /* 0x010fea000383ffff */
[----:B------:R-:W-:Y:S05]  /*c220*/  BRA `(.L_x_22) ;  /* 0xffffff6000c47947 */ /* 0x000fea000383ffff */
.L_x_234:
[----:B------:R-:W-:Y:S01]  /*c230*/  BSSY B1, `(.L_x_255) ;  /* 0x0000006000017945 */ /* 0x000fe20003800000 */
[----:B------:R-:W-:-:S07]  /*c240*/  IMAD.MOV.U32 R7, RZ, RZ, -0x1 ;  /* 0xffffffffff077424 */ /* 0x000fce00078e00ff */
[----:B------:R-:W-:Y:S05]  /*c250*/  WARPSYNC.COLLECTIVE R7, `(.L_x_256) ;  /* 0x00000000070c7348 */ /* 0x000fea0003c00000 */
[----:B------:R-:W-:Y:S02]  /*c260*/  ELECT P1, UR62, PT ;  /* 0x00000000003e782f */ /* 0x000fe40003820000 */
[----:B------:R-:W-:Y:S01]  /*c270*/  MOV R7, UR62 ;  /* 0x0000003e00077c02 */ /* 0x000fe20008000f00 */
[----:B------:R-:W-:Y:S10]  /*c280*/  ENDCOLLECTIVE ;  /* 0x000000000000791b */ /* 0x000ff40003800000 */
.L_x_256:
[----:B------:R-:W-:Y:S05]  /*c290*/  BSYNC B1 ;  /* 0x0000000000017941 */ /* 0x000fea0003800000 */
.L_x_255:
[----:B------:R-:W-:Y:S05]  /*c2a0*/  BRA `(.L_x_257) ;  /* 0xfffffff000207947 */ /* 0x000fea000383ffff */
.L_x_237:
[----:B-1----:R1:W2:Y:S02]  /*c2b0*/  SYNCS.PHASECHK.TRANS64.TRYWAIT P1, [R19+URZ+0x28], R10 ;  /* 0x0000280a130075a7 */ /* 0x0022a4000802017f */
[----:B--2---:R-:W-:Y:S05]  /*c2c0*/  @!P1 NANOSLEEP.SYNCS 0x989680 ;  /* 0x009896800000995d */ /* 0x004fea0003900000 */
[----:B------:R-:W2:Y:S02]  /*c2d0*/  @!P1 SYNCS.PHASECHK.TRANS64 P1, [R19+URZ+0x28], R10 ;  /* 0x0000280a130095a7 */ /* 0x000ea4000802007f */
[----:B--2---:R-:W-:Y:S05]  /*c2e0*/  @!P1 BRA `(.L_x_237) ;  /* 0xfffffffc00f09947 */ /* 0x004fea000383ffff */
[----:B------:R-:W-:Y:S05]  /*c2f0*/  BRA `(.L_x_258) ;  /* 0xfffffff000547947 */ /* 0x000fea000383ffff */
.L_x_246:
[----:B------:R-:W-:Y:S01]  /*c300*/  BSSY B0, `(.L_x_259) ;  /* 0x0000006000007945 */ /* 0x000fe20003800000 */
[----:B------:R-:W-:-:S07]  /*c310*/  IMAD.MOV.U32 R7, RZ, RZ, -0x1 ;  /* 0xffffffffff077424 */ /* 0x000fce00078e00ff */
[----:B------:R-:W-:Y:S05]  /*c320*/  WARPSYNC.COLLECTIVE R7, `(.L_x_260) ;  /* 0x00000000070c7348 */ /* 0x000fea0003c00000 */
[----:B------:R-:W-:Y:S02]  /*c330*/  ELECT P1, UR62, PT ;  /* 0x00000000003e782f */ /* 0x000fe40003820000 */
[----:B------:R-:W-:Y:S01]  /*c340*/  MOV R7, UR62 ;  /* 0x0000003e00077c02 */ /* 0x000fe20008000f00 */
[----:B------:R-:W-:Y:S10]  /*c350*/  ENDCOLLECTIVE ;  /* 0x000000000000791b */ /* 0x000ff40003800000 */
.L_x_260:
[----:B------:R-:W-:Y:S05]  /*c360*/  BSYNC B0 ;  /* 0x0000000000007941 */ /* 0x000fea0003800000 */
.L_x_259:
[----:B------:R-:W-:Y:S01]  /*c370*/  PLOP3.LUT P0, PT, P1, PT, PT, 0x80, 0x0 ;  /* 0x000000000000781c */ /* 0x000fe20000f0f070 */
[----:B------:R-:W-:-:S12]  /*c380*/  BRA `(.L_x_261) ;  /* 0xfffffff800a07947 */ /* 0x000fd8000383ffff */
.L_x_250:
[----:B0-----:R0:W1:Y:S02]  /*c390*/  SYNCS.PHASECHK.TRANS64.TRYWAIT P0, [R6+URZ], R3 ;  /* 0x00000003060075a7 */ /* 0x001064000800017f */
[----:B-1----:R-:W-:Y:S05]  /*c3a0*/  @!P0 NANOSLEEP.SYNCS 0x989680 ;  /* 0x009896800000895d */ /* 0x002fea0003900000 */
[----:B------:R-:W1:Y:S02]  /*c3b0*/  @!P0 SYNCS.PHASECHK.TRANS64 P0, [R6+URZ], R3 ;  /* 0x00000003060085a7 */ /* 0x000e64000800007f */
[----:B-1----:R-:W-:Y:S05]  /*c3c0*/  @!P0 BRA `(.L_x_250) ;  /* 0xfffffffc00f08947 */ /* 0x002fea000383ffff */
[----:B------:R-:W-:Y:S05]  /*c3d0*/  BRA `(.L_x_262) ;  /* 0xfffffff800e07947 */ /* 0x000fea000383ffff */
.L_x_251:
[----:B0-----:R0:W1:Y:S02]  /*c3e0*/  SYNCS.PHASECHK.TRANS64.TRYWAIT P0, [R7+URZ], R4 ;  /* 0x00000004070075a7 */ /* 0x001064000800017f */
[----:B-1----:R-:W-:Y:S05]  /*c3f0*/  @!P0 NANOSLEEP.SYNCS 0x989680 ;  /* 0x009896800000895d */ /* 0x002fea0003900000 */
[----:B------:R-:W1:Y:S02]  /*c400*/  @!P0 SYNCS.PHASECHK.TRANS64 P0, [R7+URZ], R4 ;  /* 0x00000004070085a7 */ /* 0x000e64000800007f */
[----:B-1----:R-:W-:Y:S05]  /*c410*/  @!P0 BRA `(.L_x_251) ;  /* 0xfffffffc00f08947 */ /* 0x002fea000383ffff */
[----:B------:R-:W-:Y:S05]  /*c420*/  BRA `(.L_x_263) ;  /* 0xfffffff800f07947 */ /* 0x000fea000383ffff */
.L_x_252:
[----:B0-----:R0:W1:Y:S02]  /*c430*/  SYNCS.PHASECHK.TRANS64.TRYWAIT P0, [R10+URZ], R5 ;  /* 0x000000050a0075a7 */ /* 0x001064000800017f */
[----:B-1----:R-:W-:Y:S05]  /*c440*/  @!P0 NANOSLEEP.SYNCS 0x989680 ;  /* 0x009896800000895d */ /* 0x002fea0003900000 */
[----:B------:R-:W1:Y:S02]  /*c450*/  @!P0 SYNCS.PHASECHK.TRANS64 P0, [R10+URZ], R5 ;  /* 0x000000050a0085a7 */ /* 0x000e64000800007f */
[----:B-1----:R-:W-:Y:S05]  /*c460*/  @!P0 BRA `(.L_x_252) ;  /* 0xfffffffc00f08947 */ /* 0x002fea000383ffff */
[----:B------:R-:W-:Y:S05]  /*c470*/  BRA `(.L_x_264) ;  /* 0xfffffffc00007947 */ /* 0x000fea000383ffff */
.L_x_253:
[----:B-1----:R1:W2:Y:S02]  /*c480*/  SYNCS.PHASECHK.TRANS64.TRYWAIT P0, [R11+URZ], R6 ;  /* 0x000000060b0075a7 */ /* 0x0022a4000800017f */
[----:B--2---:R-:W-:Y:S05]  /*c490*/  @!P0 NANOSLEEP.SYNCS 0x989680 ;  /* 0x009896800000895d */ /* 0x004fea0003900000 */
[----:B------:R-:W2:Y:S02]  /*c4a0*/  @!P0 SYNCS.PHASECHK.TRANS64 P0, [R11+URZ], R6 ;  /* 0x000000060b0085a7 */ /* 0x000ea4000800007f */
[----:B--2---:R-:W-:Y:S05]  /*c4b0*/  @!P0 BRA `(.L_x_253) ;  /* 0xfffffffc00f08947 */ /* 0x004fea000383ffff */
[----:B------:R-:W-:Y:S05]  /*c4c0*/  BRA `(.L_x_265) ;  /* 0xfffffffc00087947 */ /* 0x000fea000383ffff */
.L_x_266:
[----:B------:R-:W-:-:S00]  /*c4d0*/  BRA `(.L_x_266) ;  /* 0xfffffffc00fc7947 */ /* 0x000fc0000383ffff */
[----:B------:R-:W-:-:S00]  /*c4e0*/  NOP ;  /* 0x0000000000007918 */ /* 0x000fc00000000000 */
        /* <DEDUP_REMOVED lines=9> */
.L_x_267:


//--------------------- .nv.shared._ZN7cutlass13device_kernelINS_4gemm6kernel13GemmUniversalIN4cute5tupleIJiiiiEEENS1_10collective13CollectiveMmaINS1_37MainloopSm90TmaGmmaWarpSpecializedFP8ILi5ENS5_IJNS4_1CILi1EEESB_SB_EEENS1_35KernelTmaWarpSpecializedCooperativeEEENS5_IJNSA_ILi256EEENSA_ILi96EEENSA_ILi128EEEEEENS_12float_e4m3_tENS5_IJlSB_lEEESJ_SK_NS4_8TiledMMAINS4_8MMA_AtomIJNS4_4SM904GMMA30MMA_64x96x32_F32E4M3E4M3_SS_TNILNSO_7ScaleInE1ELSQ_1EEEEEENS4_6LayoutINS5_IJNSA_ILi2EEESB_SB_EEENS5_IJSB_NSA_ILi0EEESW_EEEEENS5_IJNS4_10UnderscoreESZ_SZ_EEEEENS4_13SM90_TMA_LOADENS4_14ComposedLayoutINS4_7SwizzleILi3ELi4ELi3EEENS4_18smem_ptr_flag_bitsILi8EEENST_INS5_IJNSA_ILi8EEESH_EEENS5_IJSH_SB_EEEEEEEvNS4_8identityES12_S1C_vS1D_EENS_8epilogue10collective6detail29Sm90TmaWarpSpecializedAdapterINS1G_15DefaultEpilogueISJ_SK_SK_NS1F_6thread17LinearCombinationISJ_Li1EffLNS1K_9ScaleType4KindE0ELNS_15FloatRoundStyleE2ESJ_EENS1_15EpilogueDefaultEEEEEvvEEEEvNT_6ParamsE --------------------------
	.section	.nv.shared._ZN7cutlass13device_kernelINS_4gemm6kernel13GemmUniversalIN4cute5tupleIJiiiiEEENS1_10collective13CollectiveMmaINS1_37MainloopSm90TmaGmmaWarpSpecializedFP8ILi5ENS5_IJNS4_1CILi1EEESB_SB_EEENS1_35KernelTmaWarpSpecializedCooperativeEEENS5_IJNSA_ILi256EEENSA_ILi96EEENSA_ILi128EEEEEENS_12float_e4m3_tENS5_IJlSB_lEEESJ_SK_NS4_8TiledMMAINS4_8MMA_AtomIJNS4_4SM904GMMA30MMA_64x96x32_F32E4M3E4M3_SS_TNILNSO_7ScaleInE1ELSQ_1EEEEEENS4_6LayoutINS5_IJNSA_ILi2EEESB_SB_EEENS5_IJSB_NSA_ILi0EEESW_EEEEENS5_IJNS4_10UnderscoreESZ_SZ_EEEEENS4_13SM90_TMA_LOADENS4_14ComposedLayoutINS4_7SwizzleILi3ELi4ELi3EEENS4_18smem_ptr_flag_bitsILi8EEENST_INS5_IJNSA_ILi8EEESH_EEENS5_IJSH_SB_EEEEEEEvNS4_8identityES12_S1C_vS1D_EENS_8epilogue10collective6detail29Sm90TmaWarpSpecializedAdapterINS1G_15DefaultEpilogueISJ_SK_SK_NS1F_6thread17LinearCombinationISJ_Li1EffLNS1K_9ScaleType4KindE0ELNS_15FloatRoundStyleE2ESJ_EENS1_15EpilogueDefaultEEEEEvvEEEEvNT_6ParamsE,"aw",@nobits
	.sectionflags	@""
	.align	16
	.zero		1024


//--------------------- .nv.shared.reserved.0     --------------------------
	.section	.nv.shared.reserved.0,"aw",@nobits
	.weak		__nv_reservedSMEM_offset_0_alias
	.size		__nv_reservedSMEM_offset_0_alias, 0, 0
	.other		__nv_reservedSMEM_offset_0_alias,@"STO_CUDA_RESERVED_SHARED STV_DEFAULT"
__nv_reservedSMEM_offset_0_alias:
	.zero		0


//--------------------- .nv.global                --------------------------
	.section	.nv.global,"aw",@nobits
.nv.global:
	.type		_ZN40_INTERNAL_68f9e5a7_4_k_cu_581403a3_132914cute1_E,@object
	.size		_ZN40_INTERNAL_68f9e5a7_4_k_cu_581403a3_132914cute1_E,(_ZN40_INTERNAL_68f9e5a7_4_k_cu_581403a3_132914cuda3std3__45__cpo6cbeginE - _ZN40_INTERNAL_68f9e5a7_4_k_cu_581403a3_132914cute1_E)
_ZN40_INTERNAL_68f9e5a7_4_k_cu_581403a3_132914cute1_E:
	.zero		1
	.type		_ZN40_INTERNAL_68f9e5a7_4_k_cu_581403a3_132914cuda3std3__45__cpo6cbeginE,@object
	.size		_ZN40_INTERNAL_68f9e5a7_4_k_cu_581403a3_132914cuda3std3__45__cpo6cbeginE,(_ZN40_INTERNAL_68f9e5a7_4_k_cu_581403a3_132914cuda3std3__48in_placeE - _ZN40_INTERNAL_68f9e5a7_4_k_cu_581403a3_132914cuda3std3__45__cpo6cbeginE)
_ZN40_INTERNAL_68f9e5a7_4_k_cu_581403a3_132914cuda3std3__45__cpo6cbeginE:
	.zero		1
	.type		_ZN40_INTERNAL_68f9e5a7_4_k_cu_581403a3_132914cuda3std3__48in_placeE,@object
	.size		_ZN40_INTERNAL_68f9e5a7_4_k_cu_581403a3_132914cuda3std3__48in_placeE,(_ZN40_INTERNAL_68f9e5a7_4_k_cu_581403a3_132914cuda3std6ranges3__45__cpo9iter_moveE - _ZN40_INTERNAL_68f9e5a7_4_k_cu_581403a3_132914cuda3std3__48in_placeE)
_ZN40_INTERNAL_68f9e5a7_4_k_cu_581403a3_132914cuda3std3__48in_placeE:
	.zero		1
	.type		_ZN40_INTERNAL_68f9e5a7_4_k_cu_581403a3_132914cuda3std6ranges3__45__cpo9iter_moveE,@object
	.size		_ZN40_INTERNAL_68f9e5a7_4_k_cu_581403a3_132914cuda3std6ranges3__45__cpo9iter_moveE,(_ZN40_INTERNAL_68f9e5a7_4_k_cu_581403a3_132914cuda3std3__45__cpo5beginE - _ZN40_INTERNAL_68f9e5a7_4_k_cu_581403a3_132914cuda3std6ranges3__45__cpo9iter_moveE)
_ZN40_INTERNAL_68f9e5a7_4_k_cu_581403a3_132914cuda3std6ranges3__45__cpo9iter_moveE:
	.zero		1
	.type		_ZN40_INTERNAL_68f9e5a7_4_k_cu_581403a3_132914cuda3std3__45__cpo5beginE,@object
	.size		_ZN40_INTERNAL_68f9e5a7_4_k_cu_581403a3_132914cuda3std3__45__cpo5beginE,(_ZN40_INTERNAL_68f9e5a7_4_k_cu_581403a3_132914cuda3std3__442_GLOBAL__N__68f9e5a7_4_k_cu_581403a3_132916ignoreE - _ZN40_INTERNAL_68f9e5a7_4_k_cu_581403a3_132914cuda3std3__45__cpo5beginE)
_ZN40_INTERNAL_68f9e5a7_4_k_cu_581403a3_132914cuda3std3__45__cpo5beginE:
	.zero		1
	.type		_ZN40_INTERNAL_68f9e5a7_4_k_cu_581403a3_132914cuda3std3__442_GLOBAL__N__68f9e5a7_4_k_cu_581403a3_132916ignoreE,@object
	.size		_ZN40_INTERNAL_68f9e5a7_4_k_cu_581403a3_132914cuda3std3__442_GLOBAL__N__68f9e5a7_4_k_cu_581403a3_132916ignoreE,(_ZN40_INTERNAL_68f9e5a7_4_k_cu_581403a3_132914cute7productE - _ZN40_INTERNAL_68f9e5a7_4_k_cu_581403a3_132914cuda3std3__442_GLOBAL__N__68f9e5a7_4_k_cu_581403a3_132916ignoreE)
_ZN40_INTERNAL_68f9e5a7_4_k_cu_581403a3_132914cuda3std3__442_GLOBAL__N__68f9e5a7_4_k_cu_581403a3_132916ignoreE:
	.zero		1
	.type		_ZN40_INTERNAL_68f9e5a7_4_k_cu_581403a3_132914cute7productE,@object
	.size		_ZN40_INTERNAL_68f9e5a7_4_k_cu_581403a3_132914cute7productE,(_ZN40_INTERNAL_68f9e5a7_4_k_cu_581403a3_132914cuda3std3__45__cpo3endE - _ZN40_INTERNAL_68f9e5a7_4_k_cu_581403a3_132914cute7productE)
_ZN40_INTERNAL_68f9e5a7_4_k_cu_581403a3_132914cute7productE:
	.zero		1
	.type		_ZN40_INTERNAL_68f9e5a7_4_k_cu_581403a3_132914cuda3std3__45__cpo3endE,@object
	.size		_ZN40_INTERNAL_68f9e5a7_4_k_cu_581403a3_132914cuda3std3__45__cpo3endE,(_ZN40_INTERNAL_68f9e5a7_4_k_cu_581403a3_132914cuda3std3__419piecewise_constructE - _ZN40_INTERNAL_68f9e5a7_4_k_cu_581403a3_132914cuda3std3__45__cpo3endE)
_ZN40_INTERNAL_68f9e5a7_4_k_cu_581403a3_132914cuda3std3__45__cpo3endE:
	.zero		1
	.type		_ZN40_INTERNAL_68f9e5a7_4_k_cu_581403a3_132914cuda3std3__419piecewise_constructE,@object
	.size		_ZN40_INTERNAL_68f9e5a7_4_k_cu_581403a3_132914cuda3std3__419piecewise_constructE,(_ZN40_INTERNAL_68f9e5a7_4_k_cu_581403a3_132914cuda3std3__45__cpo4cendE - _ZN40_INTERNAL_68f9e5a7_4_k_cu_581403a3_132914cuda3std3__419piecewise_constructE)
_ZN40_INTERNAL_68f9e5a7_4_k_cu_581403a3_132914cuda3std3__419piecewise_constructE:
	.zero		1
	.type		_ZN40_INTERNAL_68f9e5a7_4_k_cu_581403a3_132914cuda3std3__45__cpo4cendE,@object
	.size		_ZN40_INTERNAL_68f9e5a7_4_k_cu_581403a3_132914cuda3std3__45__cpo4cendE,(_ZN40_INTERNAL_68f9e5a7_4_k_cu_581403a3_132914cuda3std6ranges3__45__cpo4swapE - _ZN40_INTERNAL_68f9e5a7_4_k_cu_581403a3_132914cuda3std3__45__cpo4cendE)
_ZN40_INTERNAL_68f9e5a7_4_k_cu_581403a3_132914cuda3std3__45__cpo4cendE:
	.zero		1
	.type		_ZN40_INTERNAL_68f9e5a7_4_k_cu_581403a3_132914cuda3std6ranges3__45__cpo4swapE,@object
	.size		_ZN40_INTERNAL_68f9e5a7_4_k_cu_581403a3_132914cuda3std6ranges3__45__cpo4swapE,(.L_7 - _ZN40_INTERNAL_68f9e5a7_4_k_cu_581403a3_132914cuda3std6ranges3__45__cpo4swapE)
_ZN40_INTERNAL_68f9e5a7_4_k_cu_581403a3_132914cuda3std6ranges3__45__cpo4swapE:
	.zero		1
.L_7:


//--------------------- .nv.constant0._ZN7cutlass13device_kernelINS_4gemm6kernel13GemmUniversalIN4cute5tupleIJiiiiEEENS1_10collective13CollectiveMmaINS1_37MainloopSm90TmaGmmaWarpSpecializedFP8ILi5ENS5_IJNS4_1CILi1EEESB_SB_EEENS1_35KernelTmaWarpSpecializedCooperativeEEENS5_IJNSA_ILi256EEENSA_ILi96EEENSA_ILi128EEEEEENS_12float_e4m3_tENS5_IJlSB_lEEESJ_SK_NS4_8TiledMMAINS4_8MMA_AtomIJNS4_4SM904GMMA30MMA_64x96x32_F32E4M3E4M3_SS_TNILNSO_7ScaleInE1ELSQ_1EEEEEENS4_6LayoutINS5_IJNSA_ILi2EEESB_SB_EEENS5_IJSB_NSA_ILi0EEESW_EEEEENS5_IJNS4_10UnderscoreESZ_SZ_EEEEENS4_13SM90_TMA_LOADENS4_14ComposedLayoutINS4_7SwizzleILi3ELi4ELi3EEENS4_18smem_ptr_flag_bitsILi8EEENST_INS5_IJNSA_ILi8EEESH_EEENS5_IJSH_SB_EEEEEEEvNS4_8identityES12_S1C_vS1D_EENS_8epilogue10collective6detail29Sm90TmaWarpSpecializedAdapterINS1G_15DefaultEpilogueISJ_SK_SK_NS1F_6thread17LinearCombinationISJ_Li1EffLNS1K_9ScaleType4KindE0ELNS_15FloatRoundStyleE2ESJ_EENS1_15EpilogueDefaultEEEEEvvEEEEvNT_6ParamsE --------------------------
	.section	.nv.constant0._ZN7cutlass13device_kernelINS_4gemm6kernel13GemmUniversalIN4cute5tupleIJiiiiEEENS1_10collective13CollectiveMmaINS1_37MainloopSm90TmaGmmaWarpSpecializedFP8ILi5ENS5_IJNS4_1CILi1EEESB_SB_EEENS1_35KernelTmaWarpSpecializedCooperativeEEENS5_IJNSA_ILi256EEENSA_ILi96EEENSA_ILi128EEEEEENS_12float_e4m3_tENS5_IJlSB_lEEESJ_SK_NS4_8TiledMMAINS4_8MMA_AtomIJNS4_4SM904GMMA30MMA_64x96x32_F32E4M3E4M3_SS_TNILNSO_7ScaleInE1ELSQ_1EEEEEENS4_6LayoutINS5_IJNSA_ILi2EEESB_SB_EEENS5_IJSB_NSA_ILi0EEESW_EEEEENS5_IJNS4_10UnderscoreESZ_SZ_EEEEENS4_13SM90_TMA_LOADENS4_14ComposedLayoutINS4_7SwizzleILi3ELi4ELi3EEENS4_18smem_ptr_flag_bitsILi8EEENST_INS5_IJNSA_ILi8EEESH_EEENS5_IJSH_SB_EEEEEEEvNS4_8identityES12_S1C_vS1D_EENS_8epilogue10collective6detail29Sm90TmaWarpSpecializedAdapterINS1G_15DefaultEpilogueISJ_SK_SK_NS1F_6thread17LinearCombinationISJ_Li1EffLNS1K_9ScaleType4KindE0ELNS_15FloatRoundStyleE2ESJ_EENS1_15EpilogueDefaultEEEEEvvEEEEvNT_6ParamsE,"a",@progbits
	.sectionflags	@""
	.align	4
.nv.constant0._ZN7cutlass13device_kernelINS_4gemm6kernel13GemmUniversalIN4cute5tupleIJiiiiEEENS1_10collective13CollectiveMmaINS1_37MainloopSm90TmaGmmaWarpSpecializedFP8ILi5ENS5_IJNS4_1CILi1EEESB_SB_EEENS1_35KernelTmaWarpSpecializedCooperativeEEENS5_IJNSA_ILi256EEENSA_ILi96EEENSA_ILi128EEEEEENS_12float_e4m3_tENS5_IJlSB_lEEESJ_SK_NS4_8TiledMMAINS4_8MMA_AtomIJNS4_4SM904GMMA30MMA_64x96x32_F32E4M3E4M3_SS_TNILNSO_7ScaleInE1ELSQ_1EEEEEENS4_6LayoutINS5_IJNSA_ILi2EEESB_SB_EEENS5_IJSB_NSA_ILi0EEESW_EEEEENS5_IJNS4_10UnderscoreESZ_SZ_EEEEENS4_13SM90_TMA_LOADENS4_14ComposedLayoutINS4_7SwizzleILi3ELi4ELi3EEENS4_18smem_ptr_flag_bitsILi8EEENST_INS5_IJNSA_ILi8EEESH_EEENS5_IJSH_SB_EEEEEEEvNS4_8identityES12_S1C_vS1D_EENS_8epilogue10collective6detail29Sm90TmaWarpSpecializedAdapterINS1G_15DefaultEpilogueISJ_SK_SK_NS1F_6thread17LinearCombinationISJ_Li1EffLNS1K_9ScaleType4KindE0ELNS_15FloatRoundStyleE2ESJ_EENS1_15EpilogueDefaultEEEEEvvEEEEvNT_6ParamsE:
	.zero		1664


//--------------------- SYMBOLS --------------------------

	.type		.nv.reservedSmem.offset0,@object
	.size		.nv.reservedSmem.offset0,0x4
